//
// Generated by NVIDIA NVVM Compiler
//
// Compiler Build ID: CL-36424714
// Cuda compilation tools, release 13.0, V13.0.88
// Based on NVVM 20.0.0
//

.version 9.0
.target sm_100
.address_size 64

	// .globl	_Z16bruteForceKerneliibbiiP15GpuThreadResultPj
.extern .func  (.param .b32 func_retval0) vprintf
(
	.param .b64 vprintf_param_0,
	.param .b64 vprintf_param_1
)
;
// _ZZ16bruteForceKerneliibbiiP15GpuThreadResultPjE9blockHist has been demoted
.global .align 1 .b8 $str[70] = {73, 78, 70, 73, 78, 73, 84, 69, 32, 76, 79, 79, 80, 32, 68, 69, 84, 69, 67, 84, 69, 68, 58, 32, 97, 95, 105, 110, 61, 37, 117, 32, 98, 95, 105, 110, 61, 37, 117, 32, 97, 61, 37, 117, 32, 98, 61, 37, 117, 32, 105, 116, 101, 114, 97, 116, 105, 111, 110, 95, 99, 111, 117, 110, 116, 61, 37, 100, 10};

.visible .entry _Z16bruteForceKerneliibbiiP15GpuThreadResultPj(
	.param .u32 _Z16bruteForceKerneliibbiiP15GpuThreadResultPj_param_0,
	.param .u32 _Z16bruteForceKerneliibbiiP15GpuThreadResultPj_param_1,
	.param .u8 _Z16bruteForceKerneliibbiiP15GpuThreadResultPj_param_2,
	.param .u8 _Z16bruteForceKerneliibbiiP15GpuThreadResultPj_param_3,
	.param .u32 _Z16bruteForceKerneliibbiiP15GpuThreadResultPj_param_4,
	.param .u32 _Z16bruteForceKerneliibbiiP15GpuThreadResultPj_param_5,
	.param .u64 .ptr .align 1 _Z16bruteForceKerneliibbiiP15GpuThreadResultPj_param_6,
	.param .u64 .ptr .align 1 _Z16bruteForceKerneliibbiiP15GpuThreadResultPj_param_7
)
{
	.local .align 8 .b8 	__local_depot0[24];
	.reg .b64 	%SP;
	.reg .b64 	%SPL;
	.reg .pred 	%p<47>;
	.reg .b32 	%r<265>;
	.reg .b64 	%rd<62>;
	.reg .b64 	%fd<28>;
	// demoted variable
	.shared .align 4 .b8 _ZZ16bruteForceKerneliibbiiP15GpuThreadResultPjE9blockHist[128];
	mov.u64 	%SPL, __local_depot0;
	cvta.local.u64 	%SP, %SPL;
	ld.param.u32 	%r97, [_Z16bruteForceKerneliibbiiP15GpuThreadResultPj_param_0];
	ld.param.u32 	%r98, [_Z16bruteForceKerneliibbiiP15GpuThreadResultPj_param_1];
	ld.param.u32 	%r99, [_Z16bruteForceKerneliibbiiP15GpuThreadResultPj_param_4];
	mov.u32 	%r264, %tid.x;
	setp.gt.u32 	%p1, %r264, 31;
	@%p1 bra 	$L__BB0_7;
	mov.u32 	%r2, %ntid.x;
	add.s32 	%r101, %r264, %r2;
	max.u32 	%r102, %r101, 32;
	setp.lt.u32 	%p2, %r101, 32;
	selp.u32 	%r103, 1, 0, %p2;
	add.s32 	%r104, %r101, %r103;
	sub.s32 	%r105, %r102, %r104;
	div.u32 	%r106, %r105, %r2;
	add.s32 	%r3, %r106, %r103;
	and.b32  	%r107, %r3, 3;
	setp.eq.s32 	%p3, %r107, 3;
	mov.u32 	%r237, %r264;
	@%p3 bra 	$L__BB0_4;
	add.s32 	%r109, %r3, 1;
	and.b32  	%r4, %r109, 3;
	mov.b32 	%r236, 0;
	mov.u32 	%r237, %r264;
$L__BB0_3:
	.pragma "nounroll";
	shl.b32 	%r110, %r237, 2;
	mov.u32 	%r111, _ZZ16bruteForceKerneliibbiiP15GpuThreadResultPjE9blockHist;
	add.s32 	%r112, %r111, %r110;
	mov.b32 	%r113, 0;
	st.shared.u32 	[%r112], %r113;
	add.s32 	%r237, %r237, %r2;
	add.s32 	%r236, %r236, 1;
	setp.ne.s32 	%p4, %r236, %r4;
	@%p4 bra 	$L__BB0_3;
$L__BB0_4:
	setp.lt.u32 	%p5, %r3, 3;
	@%p5 bra 	$L__BB0_7;
	mov.u32 	%r115, _ZZ16bruteForceKerneliibbiiP15GpuThreadResultPjE9blockHist;
	shl.b32 	%r118, %r2, 2;
$L__BB0_6:
	shl.b32 	%r114, %r237, 2;
	add.s32 	%r116, %r115, %r114;
	mov.b32 	%r117, 0;
	st.shared.u32 	[%r116], %r117;
	add.s32 	%r119, %r116, %r118;
	st.shared.u32 	[%r119], %r117;
	add.s32 	%r120, %r119, %r118;
	st.shared.u32 	[%r120], %r117;
	add.s32 	%r121, %r120, %r118;
	st.shared.u32 	[%r121], %r117;
	add.s32 	%r237, %r118, %r237;
	setp.lt.u32 	%p6, %r237, 32;
	@%p6 bra 	$L__BB0_6;
$L__BB0_7:
	ld.param.u32 	%r233, [_Z16bruteForceKerneliibbiiP15GpuThreadResultPj_param_5];
	bar.sync 	0;
	mov.u32 	%r124, %ctaid.x;
	mov.u32 	%r12, %ntid.x;
	mad.lo.s32 	%r13, %r124, %r12, %r264;
	add.s32 	%r239, %r99, %r13;
	setp.gt.s32 	%p7, %r239, %r233;
	mov.b64 	%rd59, 0;
	mov.f64 	%fd26, 0d0000000000000000;
	mov.b32 	%r254, -1;
	mov.b32 	%r253, 0;
	@%p7 bra 	$L__BB0_43;
	setp.gt.s32 	%p8, %r97, 31;
	mov.b32 	%r254, -1;
	shl.b32 	%r127, %r254, %r97;
	not.b32 	%r128, %r127;
	selp.b32 	%r15, -1, %r128, %p8;
	cvt.u64.u32 	%rd1, %r98;
	add.s32 	%r16, %r98, -1;
	mov.b32 	%r253, 0;
	mov.f64 	%fd26, 0d0000000000000000;
	mov.b64 	%rd59, 0;
$L__BB0_9:
	setp.lt.s32 	%p9, %r239, 1;
	@%p9 bra 	$L__BB0_42;
	add.s32 	%r253, %r253, %r239;
	mov.b32 	%r242, 1;
$L__BB0_11:
	and.b32  	%r131, %r242, %r15;
	and.b32  	%r132, %r239, %r15;
	min.u32 	%r245, %r131, %r132;
	max.u32 	%r246, %r131, %r132;
	setp.eq.s32 	%p10, %r245, 0;
	setp.eq.s32 	%p11, %r246, 0;
	or.pred  	%p12, %p10, %p11;
	mov.f64 	%fd25, 0d0000000000000000;
	mov.b32 	%r252, 0;
	@%p12 bra 	$L__BB0_39;
	mov.f64 	%fd23, 0d0000000000000000;
	mov.b32 	%r244, 1;
$L__BB0_13:
	setp.eq.s32 	%p13, %r245, 0;
	@%p13 bra 	$L__BB0_36;
	clz.b32 	%r135, %r246;
	sub.s32 	%r28, 32, %r135;
	clz.b32 	%r136, %r245;
	sub.s32 	%r29, %r136, %r135;
	max.s32 	%r137, %r29, 0;
	shl.b32 	%r30, %r245, %r137;
	setp.eq.s32 	%p14, %r30, 0;
	mov.b32 	%r247, 0;
	@%p14 bra 	$L__BB0_18;
	clz.b32 	%r138, %r30;
	sub.s32 	%r31, 32, %r138;
	setp.gt.s32 	%p15, %r31, %r98;
	@%p15 bra 	$L__BB0_17;
	sub.s32 	%r139, %r98, %r31;
	shl.b32 	%r247, %r30, %r139;
	bra.uni 	$L__BB0_18;
$L__BB0_17:
	sub.s32 	%r140, %r31, %r98;
	shr.u32 	%r247, %r30, %r140;
$L__BB0_18:
	sub.s32 	%r142, %r28, %r98;
	shr.u32 	%r143, %r246, %r142;
	sub.s32 	%r144, %r98, %r28;
	shl.b32 	%r145, %r246, %r144;
	setp.gt.s32 	%p16, %r28, %r98;
	selp.b32 	%r146, %r143, %r145, %p16;
	cvt.u64.u32 	%rd24, %r146;
	cvt.u32.u64 	%r147, %rd1;
	shl.b64 	%rd4, %rd24, %r147;
	setp.eq.s32 	%p17, %r247, 0;
	mov.b32 	%r248, 0;
	@%p17 bra 	$L__BB0_23;
	and.b64  	%rd25, %rd4, -4294967296;
	setp.ne.s64 	%p18, %rd25, 0;
	@%p18 bra 	$L__BB0_21;
	cvt.u32.u64 	%r148, %rd4;
	div.u32 	%r149, %r148, %r247;
	cvt.u64.u32 	%rd57, %r149;
	bra.uni 	$L__BB0_22;
$L__BB0_21:
	cvt.u64.u32 	%rd26, %r247;
	div.u64 	%rd57, %rd4, %rd26;
$L__BB0_22:
	cvt.u32.u64 	%r248, %rd57;
$L__BB0_23:
	shl.b32 	%r150, %r248, %r29;
	shr.u32 	%r151, %r150, %r16;
	shr.u32 	%r152, %r151, 1;
	add.s32 	%r153, %r152, 1;
	mul.wide.u32 	%rd27, %r153, %r245;
	mul.wide.u32 	%rd28, %r152, %r245;
	cvt.u64.u32 	%rd29, %r246;
	setp.gt.u64 	%p19, %rd27, %rd29;
	cvt.u32.u64 	%r154, %rd27;
	sub.s32 	%r155, %r246, %r154;
	sub.s32 	%r156, %r154, %r246;
	selp.b32 	%r157, %r156, %r155, %p19;
	setp.gt.u64 	%p20, %rd28, %rd29;
	cvt.u32.u64 	%r158, %rd28;
	sub.s32 	%r159, %r246, %r158;
	sub.s32 	%r160, %r158, %r246;
	selp.b32 	%r161, %r160, %r159, %p20;
	min.u32 	%r37, %r161, %r157;
	setp.eq.s32 	%p21, %r37, 0;
	clz.b32 	%r162, %r37;
	add.s32 	%r163, %r162, -32;
	selp.b32 	%r164, 0, %r163, %p21;
	add.s32 	%r165, %r164, %r28;
	max.s32 	%r166, %r165, 0;
	cvt.rn.f64.u32 	%fd16, %r166;
	add.f64 	%fd23, %fd23, %fd16;
	min.u32 	%r38, %r37, %r245;
	max.u32 	%r39, %r37, %r245;
	setp.eq.s32 	%p22, %r244, 201;
	@%p22 bra 	$L__BB0_35;
	setp.eq.s32 	%p23, %r37, 0;
	@%p23 bra 	$L__BB0_37;
	clz.b32 	%r168, %r39;
	sub.s32 	%r40, 32, %r168;
	clz.b32 	%r169, %r38;
	sub.s32 	%r41, %r169, %r168;
	max.s32 	%r170, %r41, 0;
	shl.b32 	%r42, %r38, %r170;
	setp.eq.s32 	%p24, %r42, 0;
	mov.b32 	%r249, 0;
	@%p24 bra 	$L__BB0_29;
	clz.b32 	%r171, %r42;
	sub.s32 	%r43, 32, %r171;
	setp.gt.s32 	%p25, %r43, %r98;
	@%p25 bra 	$L__BB0_28;
	sub.s32 	%r172, %r98, %r43;
	shl.b32 	%r249, %r42, %r172;
	bra.uni 	$L__BB0_29;
$L__BB0_28:
	sub.s32 	%r173, %r43, %r98;
	shr.u32 	%r249, %r42, %r173;
$L__BB0_29:
	sub.s32 	%r175, %r40, %r98;
	shr.u32 	%r176, %r39, %r175;
	sub.s32 	%r177, %r98, %r40;
	shl.b32 	%r178, %r39, %r177;
	setp.gt.s32 	%p26, %r40, %r98;
	selp.b32 	%r179, %r176, %r178, %p26;
	cvt.u64.u32 	%rd30, %r179;
	shl.b64 	%rd8, %rd30, %r147;
	setp.eq.s32 	%p27, %r249, 0;
	mov.b32 	%r250, 0;
	@%p27 bra 	$L__BB0_34;
	and.b64  	%rd31, %rd8, -4294967296;
	setp.ne.s64 	%p28, %rd31, 0;
	@%p28 bra 	$L__BB0_32;
	cvt.u32.u64 	%r181, %rd8;
	div.u32 	%r182, %r181, %r249;
	cvt.u64.u32 	%rd58, %r182;
	bra.uni 	$L__BB0_33;
$L__BB0_32:
	cvt.u64.u32 	%rd32, %r249;
	div.u64 	%rd58, %rd8, %rd32;
$L__BB0_33:
	cvt.u32.u64 	%r250, %rd58;
$L__BB0_34:
	shl.b32 	%r183, %r250, %r41;
	shr.u32 	%r184, %r183, %r16;
	shr.u32 	%r185, %r184, 1;
	add.s32 	%r186, %r185, 1;
	mul.wide.u32 	%rd33, %r186, %r38;
	mul.wide.u32 	%rd34, %r185, %r38;
	cvt.u64.u32 	%rd35, %r39;
	setp.gt.u64 	%p29, %rd33, %rd35;
	cvt.u32.u64 	%r187, %rd33;
	sub.s32 	%r188, %r39, %r187;
	sub.s32 	%r189, %r187, %r39;
	selp.b32 	%r190, %r189, %r188, %p29;
	setp.gt.u64 	%p30, %rd34, %rd35;
	cvt.u32.u64 	%r191, %rd34;
	sub.s32 	%r192, %r39, %r191;
	sub.s32 	%r193, %r191, %r39;
	selp.b32 	%r194, %r193, %r192, %p30;
	min.u32 	%r195, %r194, %r190;
	setp.eq.s32 	%p31, %r195, 0;
	clz.b32 	%r196, %r195;
	add.s32 	%r197, %r196, -32;
	selp.b32 	%r198, 0, %r197, %p31;
	add.s32 	%r199, %r198, %r40;
	max.s32 	%r200, %r199, 0;
	cvt.rn.f64.u32 	%fd17, %r200;
	add.f64 	%fd23, %fd23, %fd17;
	min.u32 	%r245, %r195, %r38;
	max.u32 	%r246, %r195, %r38;
	add.s32 	%r244, %r244, 2;
	bra.uni 	$L__BB0_13;
$L__BB0_35:
	add.u64 	%rd36, %SP, 0;
	add.u64 	%rd37, %SPL, 0;
	st.local.v2.u32 	[%rd37], {%r239, %r242};
	st.local.v2.u32 	[%rd37+8], {%r39, %r38};
	mov.b32 	%r252, 201;
	st.local.u32 	[%rd37+16], %r252;
	mov.u64 	%rd38, $str;
	cvta.global.u64 	%rd39, %rd38;
	{ // callseq 0, 0
	.param .b64 param0;
	st.param.b64 	[param0], %rd39;
	.param .b64 param1;
	st.param.b64 	[param1], %rd36;
	.param .b32 retval0;
	call.uni (retval0), 
	vprintf, 
	(
	param0, 
	param1
	);
	ld.param.b32 	%r202, [retval0];
	} // callseq 0
	mov.f64 	%fd25, 0d0000000000000000;
	bra.uni 	$L__BB0_39;
$L__BB0_36:
	add.s32 	%r244, %r244, -1;
$L__BB0_37:
	setp.eq.s32 	%p32, %r244, 0;
	mov.f64 	%fd25, 0d0000000000000000;
	@%p32 bra 	$L__BB0_39;
	cvt.rn.f64.u32 	%fd20, %r244;
	div.rn.f64 	%fd25, %fd23, %fd20;
	mov.u32 	%r252, %r244;
$L__BB0_39:
	cvt.u64.u32 	%rd40, %r252;
	add.s64 	%rd59, %rd59, %rd40;
	add.f64 	%fd26, %fd26, %fd25;
	max.s32 	%r254, %r252, %r254;
	setp.gt.u32 	%p33, %r252, 31;
	@%p33 bra 	$L__BB0_41;
	shl.b32 	%r205, %r252, 2;
	mov.u32 	%r206, _ZZ16bruteForceKerneliibbiiP15GpuThreadResultPjE9blockHist;
	add.s32 	%r207, %r206, %r205;
	atom.shared.add.u32 	%r208, [%r207], 1;
$L__BB0_41:
	add.s32 	%r56, %r242, 1;
	setp.lt.s32 	%p34, %r242, %r239;
	mov.u32 	%r242, %r56;
	@%p34 bra 	$L__BB0_11;
$L__BB0_42:
	ld.param.u32 	%r234, [_Z16bruteForceKerneliibbiiP15GpuThreadResultPj_param_5];
	mov.u32 	%r209, %nctaid.x;
	mad.lo.s32 	%r239, %r209, %r12, %r239;
	setp.le.s32 	%p35, %r239, %r234;
	@%p35 bra 	$L__BB0_9;
$L__BB0_43:
	ld.param.u64 	%rd53, [_Z16bruteForceKerneliibbiiP15GpuThreadResultPj_param_6];
	setp.gt.u32 	%p36, %r264, 31;
	bar.sync 	0;
	cvta.to.global.u64 	%rd41, %rd53;
	mul.wide.s32 	%rd42, %r13, 24;
	add.s64 	%rd43, %rd41, %rd42;
	st.global.u64 	[%rd43], %rd59;
	st.global.f64 	[%rd43+8], %fd26;
	st.global.v2.u32 	[%rd43+16], {%r254, %r253};
	@%p36 bra 	$L__BB0_60;
	ld.param.u64 	%rd54, [_Z16bruteForceKerneliibbiiP15GpuThreadResultPj_param_7];
	cvta.to.global.u64 	%rd15, %rd54;
	add.s32 	%r210, %r264, %r12;
	max.u32 	%r211, %r210, 32;
	setp.lt.u32 	%p37, %r210, 32;
	selp.u32 	%r212, 1, 0, %p37;
	add.s32 	%r213, %r210, %r212;
	sub.s32 	%r214, %r211, %r213;
	div.u32 	%r215, %r214, %r12;
	add.s32 	%r62, %r215, %r212;
	and.b32  	%r216, %r62, 3;
	setp.eq.s32 	%p38, %r216, 3;
	@%p38 bra 	$L__BB0_49;
	add.s32 	%r217, %r62, 1;
	and.b32  	%r218, %r217, 3;
	mul.wide.u32 	%rd44, %r264, 4;
	add.s64 	%rd61, %rd15, %rd44;
	mul.wide.u32 	%rd17, %r12, 4;
	shl.b32 	%r219, %r264, 2;
	mov.u32 	%r220, _ZZ16bruteForceKerneliibbiiP15GpuThreadResultPjE9blockHist;
	add.s32 	%r258, %r220, %r219;
	shl.b32 	%r64, %r12, 2;
	neg.s32 	%r257, %r218;
	mad.lo.s32 	%r264, %r12, %r218, %r264;
$L__BB0_46:
	.pragma "nounroll";
	ld.shared.u32 	%r69, [%r258];
	setp.eq.s32 	%p39, %r69, 0;
	@%p39 bra 	$L__BB0_48;
	atom.global.add.u32 	%r221, [%rd61], %r69;
$L__BB0_48:
	add.s64 	%rd61, %rd61, %rd17;
	add.s32 	%r258, %r258, %r64;
	add.s32 	%r257, %r257, 1;
	setp.ne.s32 	%p40, %r257, 0;
	@%p40 bra 	$L__BB0_46;
$L__BB0_49:
	setp.lt.u32 	%p41, %r62, 3;
	@%p41 bra 	$L__BB0_60;
	shl.b32 	%r222, %r12, 1;
	add.s32 	%r263, %r264, %r222;
	shl.b32 	%r74, %r12, 2;
	mad.lo.s32 	%r262, %r12, 3, %r264;
	add.s32 	%r261, %r12, %r264;
	shl.b32 	%r223, %r264, 2;
	mov.u32 	%r224, _ZZ16bruteForceKerneliibbiiP15GpuThreadResultPjE9blockHist;
	add.s32 	%r260, %r224, %r223;
	shl.b32 	%r78, %r12, 4;
	shl.b32 	%r79, %r12, 3;
	mul.lo.s32 	%r80, %r12, 12;
$L__BB0_51:
	ld.shared.u32 	%r86, [%r260];
	setp.eq.s32 	%p42, %r86, 0;
	@%p42 bra 	$L__BB0_53;
	mul.wide.u32 	%rd45, %r264, 4;
	add.s64 	%rd46, %rd15, %rd45;
	atom.global.add.u32 	%r225, [%rd46], %r86;
$L__BB0_53:
	add.s32 	%r226, %r260, %r74;
	ld.shared.u32 	%r87, [%r226];
	setp.eq.s32 	%p43, %r87, 0;
	@%p43 bra 	$L__BB0_55;
	mul.wide.u32 	%rd47, %r261, 4;
	add.s64 	%rd48, %rd15, %rd47;
	atom.global.add.u32 	%r227, [%rd48], %r87;
$L__BB0_55:
	add.s32 	%r88, %r264, %r12;
	add.s32 	%r228, %r260, %r79;
	ld.shared.u32 	%r89, [%r228];
	setp.eq.s32 	%p44, %r89, 0;
	@%p44 bra 	$L__BB0_57;
	mul.wide.u32 	%rd49, %r263, 4;
	add.s64 	%rd50, %rd15, %rd49;
	atom.global.add.u32 	%r229, [%rd50], %r89;
$L__BB0_57:
	add.s32 	%r90, %r88, %r12;
	add.s32 	%r230, %r260, %r80;
	ld.shared.u32 	%r91, [%r230];
	setp.eq.s32 	%p45, %r91, 0;
	@%p45 bra 	$L__BB0_59;
	mul.wide.u32 	%rd51, %r262, 4;
	add.s64 	%rd52, %rd15, %rd51;
	atom.global.add.u32 	%r231, [%rd52], %r91;
$L__BB0_59:
	add.s32 	%r232, %r90, %r12;
	add.s32 	%r264, %r232, %r12;
	add.s32 	%r263, %r263, %r74;
	add.s32 	%r262, %r262, %r74;
	add.s32 	%r261, %r261, %r74;
	add.s32 	%r260, %r260, %r78;
	setp.lt.u32 	%p46, %r264, 32;
	@%p46 bra 	$L__BB0_51;
$L__BB0_60:
	ret;

}


// ===== COMPILED SASS (sm_100) =====

	.target	sm_100

	.elftype	@"ET_EXEC"


//--------------------- .note.nv.tkinfo           --------------------------
	.section	.note.nv.tkinfo,"",@"SHT_NOTE"
	.sectionflags	@"SHF_NOTE_NV_TKINFO"
	.tkinfo
        /*0018*/ 	.word	0x00000002
        /*0030*/ 	.string	""
        /*0030*/ 	.string	"ptxas"
        /*0030*/ 	.string	"Cuda compilation tools, release 13.0, V13.0.88"
        /*0030*/ 	.string	"Build cuda_13.0.r13.0/compiler.36424714_0"
        /*0030*/ 	.string	"-arch sm_100 -m 64 "



//--------------------- .note.nv.cuinfo           --------------------------
	.section	.note.nv.cuinfo,"",@"SHT_NOTE"
	.sectionflags	@"SHF_NOTE_NV_CUINFO"
        /*0018*/ 	.short	0x0002
        /*001a*/ 	.short	0x0064
        /*001c*/ 	.short	0x0082
	.zero		2


//--------------------- .nv.info                  --------------------------
	.section	.nv.info,"",@"SHT_CUDA_INFO"
	.align	4


	//----- nvinfo : EIATTR_REGCOUNT
	.align		4
        /*0000*/ 	.byte	0x04, 0x2f
        /*0002*/ 	.short	(.L_2 - .L_1)
	.align		4
.L_1:
        /*0004*/ 	.word	index@(_Z16bruteForceKerneliibbiiP15GpuThreadResultPj)
        /*0008*/ 	.word	0x00000028


	//----- nvinfo : EIATTR_FRAME_SIZE
	.align		4
.L_2:
        /*000c*/ 	.byte	0x04, 0x11
        /*000e*/ 	.short	(.L_4 - .L_3)
	.align		4
.L_3:
        /*0010*/ 	.word	index@($__internal_1_$__cuda_sm20_div_u64)
        /*0014*/ 	.word	0x00000018


	//----- nvinfo : EIATTR_FRAME_SIZE
	.align		4
.L_4:
        /*0018*/ 	.byte	0x04, 0x11
        /*001a*/ 	.short	(.L_6 - .L_5)
	.align		4
.L_5:
        /*001c*/ 	.word	index@($__internal_0_$__cuda_sm20_div_rn_f64_full)
        /*0020*/ 	.word	0x00000018


	//----- nvinfo : EIATTR_FRAME_SIZE
	.align		4
.L_6:
        /*0024*/ 	.byte	0x04, 0x11
        /*0026*/ 	.short	(.L_8 - .L_7)
	.align		4
.L_7:
        /*0028*/ 	.word	index@(_Z16bruteForceKerneliibbiiP15GpuThreadResultPj)
        /*002c*/ 	.word	0x00000018


	//----- nvinfo : EIATTR_MIN_STACK_SIZE
	.align		4
.L_8:
        /*0030*/ 	.byte	0x04, 0x12
        /*0032*/ 	.short	(.L_10 - .L_9)
	.align		4
.L_9:
        /*0034*/ 	.word	index@(_Z16bruteForceKerneliibbiiP15GpuThreadResultPj)
        /*0038*/ 	.word	0x00000018
.L_10:


//--------------------- .nv.compat                --------------------------
	.section	.nv.compat,"",@"SHT_CUDA_COMPAT_INFO"
	.align	4
        /*0000*/ 	.byte	0x02, 0x09, 0x00, 0x00, 0x02, 0x02, 0x01, 0x00, 0x02, 0x05, 0x05, 0x00, 0x03, 0x07, 0x01, 0x01
        /*0010*/ 	.byte	0x02, 0x03, 0x00, 0x00, 0x02, 0x06, 0x01, 0x00, 0x04, 0x0b, 0x08, 0x00, 0x01, 0x00, 0x00, 0x00
        /*0020*/ 	.byte	0x00, 0x00, 0x00, 0x00


//--------------------- .nv.info._Z16bruteForceKerneliibbiiP15GpuThreadResultPj --------------------------
	.section	.nv.info._Z16bruteForceKerneliibbiiP15GpuThreadResultPj,"",@"SHT_CUDA_INFO"
	.sectionflags	@""
	.align	4


	//----- nvinfo : EIATTR_CUDA_API_VERSION
	.align		4
        /*0000*/ 	.byte	0x04, 0x37
        /*0002*/ 	.short	(.L_12 - .L_11)
.L_11:
        /*0004*/ 	.word	0x00000082


	//----- nvinfo : EIATTR_KPARAM_INFO
	.align		4
.L_12:
        /*0008*/ 	.byte	0x04, 0x17
        /*000a*/ 	.short	(.L_14 - .L_13)
.L_13:
        /*000c*/ 	.word	0x00000000
        /*0010*/ 	.short	0x0007
        /*0012*/ 	.short	0x0020
        /*0014*/ 	.byte	0x00, 0xf5, 0x21, 0x00


	//----- nvinfo : EIATTR_KPARAM_INFO
	.align		4
.L_14:
        /*0018*/ 	.byte	0x04, 0x17
        /*001a*/ 	.short	(.L_16 - .L_15)
.L_15:
        /*001c*/ 	.word	0x00000000
        /*0020*/ 	.short	0x0006
        /*0022*/ 	.short	0x0018
        /*0024*/ 	.byte	0x00, 0xf5, 0x21, 0x00


	//----- nvinfo : EIATTR_KPARAM_INFO
	.align		4
.L_16:
        /*0028*/ 	.byte	0x04, 0x17
        /*002a*/ 	.short	(.L_18 - .L_17)
.L_17:
        /*002c*/ 	.word	0x00000000
        /*0030*/ 	.short	0x0005
        /*0032*/ 	.short	0x0010
        /*0034*/ 	.byte	0x00, 0xf0, 0x11, 0x00


	//----- nvinfo : EIATTR_KPARAM_INFO
	.align		4
.L_18:
        /*0038*/ 	.byte	0x04, 0x17
        /*003a*/ 	.short	(.L_20 - .L_19)
.L_19:
        /*003c*/ 	.word	0x00000000
        /*0040*/ 	.short	0x0004
        /*0042*/ 	.short	0x000c
        /*0044*/ 	.byte	0x00, 0xf0, 0x11, 0x00


	//----- nvinfo : EIATTR_KPARAM_INFO
	.align		4
.L_20:
        /*0048*/ 	.byte	0x04, 0x17
        /*004a*/ 	.short	(.L_22 - .L_21)
.L_21:
        /*004c*/ 	.word	0x00000000
        /*0050*/ 	.short	0x0003
        /*0052*/ 	.short	0x0009
        /*0054*/ 	.byte	0x00, 0xf0, 0x05, 0x00


	//----- nvinfo : EIATTR_KPARAM_INFO
	.align		4
.L_22:
        /*0058*/ 	.byte	0x04, 0x17
        /*005a*/ 	.short	(.L_24 - .L_23)
.L_23:
        /*005c*/ 	.word	0x00000000
        /*0060*/ 	.short	0x0002
        /*0062*/ 	.short	0x0008
        /*0064*/ 	.byte	0x00, 0xf0, 0x05, 0x00


	//----- nvinfo : EIATTR_KPARAM_INFO
	.align		4
.L_24:
        /*0068*/ 	.byte	0x04, 0x17
        /*006a*/ 	.short	(.L_26 - .L_25)
.L_25:
        /*006c*/ 	.word	0x00000000
        /*0070*/ 	.short	0x0001
        /*0072*/ 	.short	0x0004
        /*0074*/ 	.byte	0x00, 0xf0, 0x11, 0x00


	//----- nvinfo : EIATTR_KPARAM_INFO
	.align		4
.L_26:
        /*0078*/ 	.byte	0x04, 0x17
        /*007a*/ 	.short	(.L_28 - .L_27)
.L_27:
        /*007c*/ 	.word	0x00000000
        /*0080*/ 	.short	0x0000
        /*0082*/ 	.short	0x0000
        /*0084*/ 	.byte	0x00, 0xf0, 0x11, 0x00


	//----- nvinfo : EIATTR_SPARSE_MMA_MASK
	.align		4
.L_28:
        /*0088*/ 	.byte	0x03, 0x50
        /*008a*/ 	.short	0x0000


	//----- nvinfo : EIATTR_MAXREG_COUNT
	.align		4
        /*008c*/ 	.byte	0x03, 0x1b
        /*008e*/ 	.short	0x00ff


	//----- nvinfo : EIATTR_NUM_BARRIERS
	.align		4
        /*0090*/ 	.byte	0x02, 0x4c
        /*0092*/ 	.byte	0x01
	.zero		1


	//----- nvinfo : EIATTR_EXTERNS
	.align		4
        /*0094*/ 	.byte	0x04, 0x0f
        /*0096*/ 	.short	(.L_30 - .L_29)


	//   ....[0]....
	.align		4
.L_29:
        /*0098*/ 	.word	index@(vprintf)


	//----- nvinfo : EIATTR_MERCURY_ISA_VERSION
	.align		4
.L_30:
        /*009c*/ 	.byte	0x03, 0x5f
        /*009e*/ 	.short	0x0101


	//----- nvinfo : EIATTR_VRC_CTA_INIT_COUNT
	.align		4
        /*00a0*/ 	.byte	0x02, 0x4a
	.zero		1
	.zero		1


	//----- nvinfo : EIATTR_SYSCALL_OFFSETS
	.align		4
        /*00a4*/ 	.byte	0x04, 0x46
        /*00a6*/ 	.short	(.L_32 - .L_31)


	//   ....[0]....
.L_31:
        /*00a8*/ 	.word	0x00001360


	//----- nvinfo : EIATTR_EXIT_INSTR_OFFSETS
	.align		4
.L_32:
        /*00ac*/ 	.byte	0x04, 0x1c
        /*00ae*/ 	.short	(.L_34 - .L_33)


	//   ....[0]....
.L_33:
        /*00b0*/ 	.word	0x00001700


	//   ....[1]....
        /*00b4*/ 	.word	0x00001a40


	//   ....[2]....
        /*00b8*/ 	.word	0x00001d40


	//----- nvinfo : EIATTR_CRS_STACK_SIZE
	.align		4
.L_34:
        /*00bc*/ 	.byte	0x04, 0x1e
        /*00be*/ 	.short	(.L_36 - .L_35)
.L_35:
        /*00c0*/ 	.word	0x00000000


	//----- nvinfo : EIATTR_CBANK_PARAM_SIZE
	.align		4
.L_36:
        /*00c4*/ 	.byte	0x03, 0x19
        /*00c6*/ 	.short	0x0028


	//----- nvinfo : EIATTR_PARAM_CBANK
	.align		4
        /*00c8*/ 	.byte	0x04, 0x0a
        /*00ca*/ 	.short	(.L_38 - .L_37)
	.align		4
.L_37:
        /*00cc*/ 	.word	index@(.nv.constant0._Z16bruteForceKerneliibbiiP15GpuThreadResultPj)
        /*00d0*/ 	.short	0x0380
        /*00d2*/ 	.short	0x0028


	//----- nvinfo : EIATTR_SW_WAR
	.align		4
.L_38:
        /*00d4*/ 	.byte	0x04, 0x36
        /*00d6*/ 	.short	(.L_40 - .L_39)
.L_39:
        /*00d8*/ 	.word	0x00000008
.L_40:


//--------------------- .nv.callgraph             --------------------------
	.section	.nv.callgraph,"",@"SHT_CUDA_CALLGRAPH"
	.align	4
	.sectionentsize	8
	.align		4
        /*0000*/ 	.word	0x00000000
	.align		4
        /*0004*/ 	.word	0xffffffff
	.align		4
        /*0008*/ 	.word	index@(_Z16bruteForceKerneliibbiiP15GpuThreadResultPj)
	.align		4
        /*000c*/ 	.word	index@(vprintf)
	.align		4
        /*0010*/ 	.word	0x00000000
	.align		4
        /*0014*/ 	.word	0xfffffffe
	.align		4
        /*0018*/ 	.word	0x00000000
	.align		4
        /*001c*/ 	.word	0xfffffffd
	.align		4
        /*0020*/ 	.word	0x00000000
	.align		4
        /*0024*/ 	.word	0xfffffffc


//--------------------- .nv.constant4             --------------------------
	.section	.nv.constant4,"a",@progbits
	.align	8
	.align		8
.nv.constant4:
        /*0000*/ 	.dword	vprintf
	.align		8
        /*0008*/ 	.dword	$str


//--------------------- .text._Z16bruteForceKerneliibbiiP15GpuThreadResultPj --------------------------
	.section	.text._Z16bruteForceKerneliibbiiP15GpuThreadResultPj,"ax",@progbits
	.align	128
        .global         _Z16bruteForceKerneliibbiiP15GpuThreadResultPj
        .type           _Z16bruteForceKerneliibbiiP15GpuThreadResultPj,@function
        .size           _Z16bruteForceKerneliibbiiP15GpuThreadResultPj,(.L_x_57 - _Z16bruteForceKerneliibbiiP15GpuThreadResultPj)
        .other          _Z16bruteForceKerneliibbiiP15GpuThreadResultPj,@"STO_CUDA_ENTRY STV_DEFAULT"
_Z16bruteForceKerneliibbiiP15GpuThreadResultPj:
.text._Z16bruteForceKerneliibbiiP15GpuThreadResultPj:
[----:B------:R-:W0:Y:S01]  /*0000*/  LDC R1, c[0x0][0x37c] ;  /* 0x0000df00ff017b82 */ /* 0x000e220000000800 */
[----:B------:R-:W1:Y:S01]  /*0010*/  S2R R32, SR_TID.X ;  /* 0x0000000000207919 */ /* 0x000e620000002100 */
[----:B------:R-:W2:Y:S01]  /*0020*/  LDCU UR4, c[0x0][0x2f8] ;  /* 0x00005f00ff0477ac */ /* 0x000ea20008000800 */
[----:B0-----:R-:W-:Y:S01]  /*0030*/  VIADD R1, R1, 0xffffffe8 ;  /* 0xffffffe801017836 */ /* 0x001fe20000000000 */
[----:B------:R-:W-:Y:S01]  /*0040*/  BSSY.RECONVERGENT B0, `(.L_x_0) ;  /* 0x0000042000007945 */ /* 0x000fe20003800200 */
[----:B------:R-:W0:Y:S03]  /*0050*/  LDCU UR5, c[0x0][0x2fc] ;  /* 0x00005f80ff0577ac */ /* 0x000e260008000800 */
[----:B--2---:R-:W-:-:S05]  /*0060*/  IADD3 R22, P1, PT, R1, UR4, RZ ;  /* 0x0000000401167c10 */ /* 0x004fca000ff3e0ff */
[----:B0-----:R-:W-:Y:S01]  /*0070*/  IMAD.X R2, RZ, RZ, UR5, P1 ;  /* 0x00000005ff027e24 */ /* 0x001fe200088e06ff */
[----:B-1----:R-:W-:-:S13]  /*0080*/  ISETP.GT.U32.AND P0, PT, R32, 0x1f, PT ;  /* 0x0000001f2000780c */ /* 0x002fda0003f04070 */
[----:B------:R-:W-:Y:S05]  /*0090*/  @P0 BRA `(.L_x_1) ;  /* 0x0000000000f00947 */ /* 0x000fea0003800000 */
[----:B------:R-:W0:Y:S01]  /*00a0*/  LDC R10, c[0x0][0x360] ;  /* 0x0000d800ff0a7b82 */ /* 0x000e220000000800 */
[----:B------:R-:W-:Y:S01]  /*00b0*/  BSSY.RECONVERGENT B1, `(.L_x_2) ;  /* 0x000002b000017945 */ /* 0x000fe20003800200 */
[----:B0-----:R-:W0:Y:S01]  /*00c0*/  I2F.U32.RP R7, R10 ;  /* 0x0000000a00077306 */ /* 0x001e220000209000 */
[----:B------:R-:W-:Y:S01]  /*00d0*/  IMAD.IADD R0, R32, 0x1, R10 ;  /* 0x0000000120007824 */ /* 0x000fe200078e020a */
[----:B------:R-:W-:-:S04]  /*00e0*/  ISETP.NE.U32.AND P2, PT, R10, RZ, PT ;  /* 0x000000ff0a00720c */ /* 0x000fc80003f45070 */
[C---:B------:R-:W-:Y:S02]  /*00f0*/  ISETP.GE.U32.AND P0, PT, R0.reuse, 0x20, PT ;  /* 0x000000200000780c */ /* 0x040fe40003f06070 */
[----:B------:R-:W-:Y:S02]  /*0100*/  VIMNMX.U32 R3, PT, PT, R0, 0x20, !PT ;  /* 0x0000002000037848 */ /* 0x000fe40007fe0000 */
[----:B------:R-:W-:-:S04]  /*0110*/  SEL R6, RZ, 0x1, P0 ;  /* 0x00000001ff067807 */ /* 0x000fc80000000000 */
[----:B------:R-:W-:Y:S01]  /*0120*/  IADD3 R3, PT, PT, R3, -R0, -R6 ;  /* 0x8000000003037210 */ /* 0x000fe20007ffe806 */
[----:B0-----:R-:W0:Y:S02]  /*0130*/  MUFU.RCP R7, R7 ;  /* 0x0000000700077308 */ /* 0x001e240000001000 */
[----:B0-----:R-:W-:-:S06]  /*0140*/  VIADD R4, R7, 0xffffffe ;  /* 0x0ffffffe07047836 */ /* 0x001fcc0000000000 */
[----:B------:R0:W1:Y:S02]  /*0150*/  F2I.FTZ.U32.TRUNC.NTZ R5, R4 ;  /* 0x0000000400057305 */ /* 0x000064000021f000 */
[----:B0-----:R-:W-:Y:S02]  /*0160*/  IMAD.MOV.U32 R4, RZ, RZ, RZ ;  /* 0x000000ffff047224 */ /* 0x001fe400078e00ff */
[----:B-1----:R-:W-:-:S04]  /*0170*/  IMAD.MOV R9, RZ, RZ, -R5 ;  /* 0x000000ffff097224 */ /* 0x002fc800078e0a05 */
[----:B------:R-:W-:-:S04]  /*0180*/  IMAD R9, R9, R10, RZ ;  /* 0x0000000a09097224 */ /* 0x000fc800078e02ff */
[----:B------:R-:W-:-:S06]  /*0190*/  IMAD.HI.U32 R8, R5, R9, R4 ;  /* 0x0000000905087227 */ /* 0x000fcc00078e0004 */
[----:B------:R-:W-:-:S04]  /*01a0*/  IMAD.HI.U32 R5, R8, R3, RZ ;  /* 0x0000000308057227 */ /* 0x000fc800078e00ff */
[----:B------:R-:W-:-:S04]  /*01b0*/  IMAD.MOV R0, RZ, RZ, -R5 ;  /* 0x000000ffff007224 */ /* 0x000fc800078e0a05 */
[----:B------:R-:W-:-:S05]  /*01c0*/  IMAD R3, R10, R0, R3 ;  /* 0x000000000a037224 */ /* 0x000fca00078e0203 */
[----:B------:R-:W-:-:S13]  /*01d0*/  ISETP.GE.U32.AND P0, PT, R3, R10, PT ;  /* 0x0000000a0300720c */ /* 0x000fda0003f06070 */
[----:B------:R-:W-:Y:S02]  /*01e0*/  @P0 IMAD.IADD R3, R3, 0x1, -R10 ;  /* 0x0000000103030824 */ /* 0x000fe400078e0a0a */
[----:B------:R-:W-:-:S03]  /*01f0*/  @P0 VIADD R5, R5, 0x1 ;  /* 0x0000000105050836 */ /* 0x000fc60000000000 */
[----:B------:R-:W-:-:S13]  /*0200*/  ISETP.GE.U32.AND P1, PT, R3, R10, PT ;  /* 0x0000000a0300720c */ /* 0x000fda0003f26070 */
[----:B------:R-:W-:Y:S01]  /*0210*/  @P1 VIADD R5, R5, 0x1 ;  /* 0x0000000105051836 */ /* 0x000fe20000000000 */
[----:B------:R-:W-:-:S05]  /*0220*/  @!P2 LOP3.LUT R5, RZ, R10, RZ, 0x33, !PT ;  /* 0x0000000aff05a212 */ /* 0x000fca00078e33ff */
[----:B------:R-:W-:-:S05]  /*0230*/  IMAD.IADD R3, R6, 0x1, R5 ;  /* 0x0000000106037824 */ /* 0x000fca00078e0205 */
[C---:B------:R-:W-:Y:S02]  /*0240*/  LOP3.LUT R0, R3.reuse, 0x3, RZ, 0xc0, !PT ;  /* 0x0000000303007812 */ /* 0x040fe400078ec0ff */
[----:B------:R-:W-:Y:S02]  /*0250*/  ISETP.GE.U32.AND P1, PT, R3, 0x3, PT ;  /* 0x000000030300780c */ /* 0x000fe40003f26070 */
[----:B------:R-:W-:Y:S01]  /*0260*/  ISETP.NE.AND P0, PT, R0, 0x3, PT ;  /* 0x000000030000780c */ /* 0x000fe20003f05270 */
[----:B------:R-:W-:-:S12]  /*0270*/  IMAD.MOV.U32 R0, RZ, RZ, R32 ;  /* 0x000000ffff007224 */ /* 0x000fd800078e0020 */
[----:B------:R-:W-:Y:S05]  /*0280*/  @!P0 BRA `(.L_x_3) ;  /* 0x0000000000348947 */ /* 0x000fea0003800000 */
[----:B------:R-:W0:Y:S01]  /*0290*/  S2R R5, SR_CgaCtaId ;  /* 0x0000000000057919 */ /* 0x000e220000008800 */
[----:B------:R-:W-:Y:S01]  /*02a0*/  MOV R0, 0x400 ;  /* 0x0000040000007802 */ /* 0x000fe20000000f00 */
[----:B------:R-:W-:Y:S02]  /*02b0*/  VIADD R3, R3, 0x1 ;  /* 0x0000000103037836 */ /* 0x000fe40000000000 */
[----:B------:R-:W-:-:S03]  /*02c0*/  IMAD.MOV.U32 R4, RZ, RZ, RZ ;  /* 0x000000ffff047224 */ /* 0x000fc600078e00ff */
[----:B------:R-:W-:Y:S02]  /*02d0*/  LOP3.LUT R7, R3, 0x3, RZ, 0xc0, !PT ;  /* 0x0000000303077812 */ /* 0x000fe400078ec0ff */
[----:B0-----:R-:W-:Y:S01]  /*02e0*/  LEA R5, R5, R0, 0x18 ;  /* 0x0000000005057211 */ /* 0x001fe200078ec0ff */
[----:B------:R-:W-:-:S07]  /*02f0*/  IMAD.MOV.U32 R0, RZ, RZ, R32 ;  /* 0x000000ffff007224 */ /* 0x000fce00078e0020 */
.L_x_4:
[----:B------:R-:W-:Y:S02]  /*0300*/  IMAD R3, R0, 0x4, R5 ;  /* 0x0000000400037824 */ /* 0x000fe400078e0205 */
[----:B------:R-:W-:Y:S02]  /*0310*/  VIADD R4, R4, 0x1 ;  /* 0x0000000104047836 */ /* 0x000fe40000000000 */
[----:B------:R-:W-:Y:S01]  /*0320*/  IMAD.IADD R0, R10, 0x1, R0 ;  /* 0x000000010a007824 */ /* 0x000fe200078e0200 */
[----:B------:R0:W-:Y:S02]  /*0330*/  STS [R3], RZ ;  /* 0x000000ff03007388 */ /* 0x0001e40000000800 */
[----:B------:R-:W-:-:S13]  /*0340*/  ISETP.NE.AND P0, PT, R4, R7, PT ;  /* 0x000000070400720c */ /* 0x000fda0003f05270 */
[----:B0-----:R-:W-:Y:S05]  /*0350*/  @P0 BRA `(.L_x_4) ;  /* 0xfffffffc00e80947 */ /* 0x001fea000383ffff */
.L_x_3:
[----:B------:R-:W-:Y:S05]  /*0360*/  BSYNC.RECONVERGENT B1 ;  /* 0x0000000000017941 */ /* 0x000fea0003800200 */
.L_x_2:
[----:B------:R-:W-:Y:S05]  /*0370*/  @!P1 BRA `(.L_x_1) ;  /* 0x0000000000389947 */ /* 0x000fea0003800000 */
[----:B------:R-:W0:Y:S01]  /*0380*/  S2R R4, SR_CgaCtaId ;  /* 0x0000000000047919 */ /* 0x000e220000008800 */
[----:B------:R-:W-:-:S04]  /*0390*/  MOV R3, 0x400 ;  /* 0x0000040000037802 */ /* 0x000fc80000000f00 */
[----:B0-----:R-:W-:-:S07]  /*03a0*/  LEA R7, R4, R3, 0x18 ;  /* 0x0000000304077211 */ /* 0x001fce00078ec0ff */
.L_x_5:
[----:B0-----:R-:W-:Y:S02]  /*03b0*/  IMAD R9, R0, 0x4, R7 ;  /* 0x0000000400097824 */ /* 0x001fe400078e0207 */
[C---:B------:R-:W-:Y:S02]  /*03c0*/  IMAD R0, R10.reuse, 0x4, R0 ;  /* 0x000000040a007824 */ /* 0x040fe400078e0200 */
[----:B------:R-:W-:Y:S01]  /*03d0*/  IMAD R3, R10, 0x4, R9 ;  /* 0x000000040a037824 */ /* 0x000fe200078e0209 */
[----:B------:R0:W-:Y:S02]  /*03e0*/  STS [R9], RZ ;  /* 0x000000ff09007388 */ /* 0x0001e40000000800 */
[----:B------:R-:W-:Y:S01]  /*03f0*/  ISETP.GE.U32.AND P0, PT, R0, 0x20, PT ;  /* 0x000000200000780c */ /* 0x000fe20003f06070 */
[C---:B------:R-:W-:Y:S01]  /*0400*/  IMAD R4, R10.reuse, 0x4, R3 ;  /* 0x000000040a047824 */ /* 0x040fe200078e0203 */
[----:B------:R0:W-:Y:S03]  /*0410*/  STS [R3], RZ ;  /* 0x000000ff03007388 */ /* 0x0001e60000000800 */
[----:B------:R-:W-:Y:S01]  /*0420*/  IMAD R5, R10, 0x4, R4 ;  /* 0x000000040a057824 */ /* 0x000fe200078e0204 */
[----:B------:R0:W-:Y:S04]  /*0430*/  STS [R4], RZ ;  /* 0x000000ff04007388 */ /* 0x0001e80000000800 */
[----:B------:R0:W-:Y:S03]  /*0440*/  STS [R5], RZ ;  /* 0x000000ff05007388 */ /* 0x0001e60000000800 */
[----:B------:R-:W-:Y:S05]  /*0450*/  @!P0 BRA `(.L_x_5) ;  /* 0xfffffffc00d48947 */ /* 0x000fea000383ffff */
.L_x_1:
[----:B------:R-:W-:Y:S05]  /*0460*/  BSYNC.RECONVERGENT B0 ;  /* 0x0000000000007941 */ /* 0x000fea0003800200 */
.L_x_0:
[----:B------:R-:W1:Y:S01]  /*0470*/  S2UR UR4, SR_CTAID.X ;  /* 0x00000000000479c3 */ /* 0x000e620000002500 */
[----:B------:R-:W2:Y:S01]  /*0480*/  LDCU UR5, c[0x0][0x38c] ;  /* 0x00007180ff0577ac */ /* 0x000ea20008000800 */
[----:B------:R-:W-:Y:S02]  /*0490*/  CS2R R28, SRZ ;  /* 0x00000000001c7805 */ /* 0x000fe4000001ff00 */
[----:B------:R-:W-:Y:S01]  /*04a0*/  CS2R R16, SRZ ;  /* 0x0000000000107805 */ /* 0x000fe2000001ff00 */
[----:B------:R-:W-:Y:S01]  /*04b0*/  IMAD.MOV.U32 R26, RZ, RZ, -0x1 ;  /* 0xffffffffff1a7424 */ /* 0x000fe200078e00ff */
[----:B------:R-:W3:Y:S01]  /*04c0*/  LDCU UR6, c[0x0][0x390] ;  /* 0x00007200ff0677ac */ /* 0x000ee20008000800 */
[----:B------:R-:W-:Y:S01]  /*04d0*/  IMAD.MOV.U32 R27, RZ, RZ, RZ ;  /* 0x000000ffff1b7224 */ /* 0x000fe200078e00ff */
[----:B------:R-:W1:Y:S01]  /*04e0*/  LDC R31, c[0x0][0x360] ;  /* 0x0000d800ff1f7b82 */ /* 0x000e620000000800 */
[----:B------:R-:W4:Y:S01]  /*04f0*/  LDCU.64 UR36, c[0x0][0x358] ;  /* 0x00006b00ff2477ac */ /* 0x000f220008000a00 */
[----:B-1----:R-:W-:-:S04]  /*0500*/  IMAD R30, R31, UR4, R32 ;  /* 0x000000041f1e7c24 */ /* 0x002fc8000f8e0220 */
[----:B--2---:R-:W-:Y:S02]  /*0510*/  VIADD R18, R30, UR5 ;  /* 0x000000051e127c36 */ /* 0x004fe40008000000 */
[----:B------:R-:W-:Y:S03]  /*0520*/  BAR.SYNC.DEFER_BLOCKING 0x0 ;  /* 0x0000000000007b1d */ /* 0x000fe60000010000 */
[----:B---3--:R-:W-:-:S13]  /*0530*/  ISETP.GT.AND P0, PT, R18, UR6, PT ;  /* 0x0000000612007c0c */ /* 0x008fda000bf04270 */
[----:B----4-:R-:W-:Y:S05]  /*0540*/  @P0 BRA `(.L_x_6) ;  /* 0x00000010004c0947 */ /* 0x010fea0003800000 */
[----:B------:R-:W1:Y:S01]  /*0550*/  LDC.64 R24, c[0x0][0x380] ;  /* 0x0000e000ff187b82 */ /* 0x000e620000000a00 */
[----:B0-----:R-:W-:Y:S01]  /*0560*/  IMAD.MOV.U32 R3, RZ, RZ, -0x1 ;  /* 0xffffffffff037424 */ /* 0x001fe200078e00ff */
[----:B------:R-:W-:Y:S02]  /*0570*/  CS2R R28, SRZ ;  /* 0x00000000001c7805 */ /* 0x000fe4000001ff00 */
[----:B------:R-:W-:Y:S01]  /*0580*/  CS2R R16, SRZ ;  /* 0x0000000000107805 */ /* 0x000fe2000001ff00 */
[----:B------:R-:W-:Y:S02]  /*0590*/  IMAD.MOV.U32 R26, RZ, RZ, -0x1 ;  /* 0xffffffffff1a7424 */ /* 0x000fe400078e00ff */
[----:B------:R-:W-:Y:S01]  /*05a0*/  IMAD.MOV.U32 R27, RZ, RZ, RZ ;  /* 0x000000ffff1b7224 */ /* 0x000fe200078e00ff */
[----:B-1----:R-:W-:Y:S01]  /*05b0*/  SHF.L.U32 R0, R3, R24, RZ ;  /* 0x0000001803007219 */ /* 0x002fe200000006ff */
[----:B------:R-:W-:Y:S01]  /*05c0*/  VIADD R25, R25, 0xffffffff ;  /* 0xffffffff19197836 */ /* 0x000fe20000000000 */
[----:B------:R-:W-:-:S02]  /*05d0*/  ISETP.GT.AND P0, PT, R24, 0x1f, PT ;  /* 0x0000001f1800780c */ /* 0x000fc40003f04270 */
[----:B------:R-:W-:-:S04]  /*05e0*/  LOP3.LUT R0, RZ, R0, RZ, 0x33, !PT ;  /* 0x00000000ff007212 */ /* 0x000fc800078e33ff */
[----:B------:R-:W-:-:S07]  /*05f0*/  SEL R24, R0, 0xffffffff, !P0 ;  /* 0xffffffff00187807 */ /* 0x000fce0004000000 */
.L_x_35:
[----:B------:R-:W-:Y:S01]  /*0600*/  ISETP.GE.AND P0, PT, R18, 0x1, PT ;  /* 0x000000011200780c */ /* 0x000fe20003f06270 */
[----:B------:R-:W-:-:S12]  /*0610*/  BSSY B8, `(.L_x_7) ;  /* 0x0000101000087945 */ /* 0x000fd80003800000 */
[----:B0-----:R-:W-:Y:S05]  /*0620*/  @!P0 BRA `(.L_x_8) ;  /* 0x0000000c00fc8947 */ /* 0x001fea0003800000 */
[----:B------:R-:W-:Y:S02]  /*0630*/  IMAD.IADD R27, R27, 0x1, R18 ;  /* 0x000000011b1b7824 */ /* 0x000fe400078e0212 */
[----:B------:R-:W-:-:S07]  /*0640*/  IMAD.MOV.U32 R19, RZ, RZ, 0x1 ;  /* 0x00000001ff137424 */ /* 0x000fce00078e00ff */
.L_x_34:
[-C--:B------:R-:W-:Y:S01]  /*0650*/  LOP3.LUT R0, R19, R24.reuse, RZ, 0xc0, !PT ;  /* 0x0000001813007212 */ /* 0x080fe200078ec0ff */
[----:B------:R-:W-:Y:S05]  /*0660*/  YIELD ;  /* 0x0000000000007946 */ /* 0x000fea0003800000 */
[----:B------:R-:W-:Y:S01]  /*0670*/  LOP3.LUT R3, R18, R24, RZ, 0xc0, !PT ;  /* 0x0000001812037212 */ /* 0x000fe200078ec0ff */
[----:B------:R-:W-:Y:S01]  /*0680*/  BSSY.RECONVERGENT B7, `(.L_x_9) ;  /* 0x00000e9000077945 */ /* 0x000fe20003800200 */
[----:B0-----:R-:W-:Y:S01]  /*0690*/  IMAD.MOV.U32 R23, RZ, RZ, RZ ;  /* 0x000000ffff177224 */ /* 0x001fe200078e00ff */
[----:B------:R-:W-:Y:S02]  /*06a0*/  CS2R R6, SRZ ;  /* 0x0000000000067805 */ /* 0x000fe4000001ff00 */
[----:B------:R-:W-:-:S02]  /*06b0*/  VIMNMX.U32 R9, PT, PT, R0, R3, !PT ;  /* 0x0000000300097248 */ /* 0x000fc40007fe0000 */
[----:B------:R-:W-:Y:S02]  /*06c0*/  VIMNMX.U32 R8, PT, PT, R0, R3, PT ;  /* 0x0000000300087248 */ /* 0x000fe40003fe0000 */
[----:B------:R-:W-:-:S04]  /*06d0*/  ISETP.NE.AND P0, PT, R9, RZ, PT ;  /* 0x000000ff0900720c */ /* 0x000fc80003f05270 */
[----:B------:R-:W-:-:S13]  /*06e0*/  ISETP.EQ.OR P0, PT, R8, RZ, !P0 ;  /* 0x000000ff0800720c */ /* 0x000fda0004702670 */
[----:B------:R-:W-:Y:S05]  /*06f0*/  @P0 BRA `(.L_x_10) ;  /* 0x0000000c00840947 */ /* 0x000fea0003800000 */
[----:B------:R-:W-:Y:S01]  /*0700*/  ISETP.NE.AND P0, PT, R8, RZ, PT ;  /* 0x000000ff0800720c */ /* 0x000fe20003f05270 */
[----:B------:R-:W-:Y:S01]  /*0710*/  IMAD.MOV.U32 R0, RZ, RZ, 0x1 ;  /* 0x00000001ff007424 */ /* 0x000fe200078e00ff */
[----:B------:R-:W-:-:S11]  /*0720*/  CS2R R4, SRZ ;  /* 0x0000000000047805 */ /* 0x000fd6000001ff00 */
[----:B------:R-:W-:Y:S05]  /*0730*/  @!P0 BRA `(.L_x_11) ;  /* 0x0000000c00148947 */ /* 0x000fea0003800000 */
[----:B------:R-:W-:Y:S01]  /*0740*/  BSSY.RELIABLE B6, `(.L_x_12) ;  /* 0x00000b3000067945 */ /* 0x000fe20003800100 */
.L_x_28:
[----:B------:R-:W0:Y:S01]  /*0750*/  FLO.U32 R3, R9 ;  /* 0x0000000900037300 */ /* 0x000e2200000e0000 */
[----:B------:R-:W-:Y:S01]  /*0760*/  BSSY.RECONVERGENT B0, `(.L_x_13) ;  /* 0x0000012000007945 */ /* 0x000fe20003800200 */
[----:B------:R-:W-:-:S06]  /*0770*/  IMAD.MOV.U32 R15, RZ, RZ, RZ ;  /* 0x000000ffff0f7224 */ /* 0x000fcc00078e00ff */
[----:B------:R-:W1:Y:S01]  /*0780*/  FLO.U32 R20, R8 ;  /* 0x0000000800147300 */ /* 0x000e6200000e0000 */
[----:B0-----:R-:W-:-:S04]  /*0790*/  IADD3 R3, PT, PT, -R3, 0x1f, RZ ;  /* 0x0000001f03037810 */ /* 0x001fc80007ffe1ff */
[----:B-1----:R-:W-:-:S04]  /*07a0*/  IADD3 R20, PT, PT, -R3, 0x1f, -R20 ;  /* 0x0000001f03147810 */ /* 0x002fc80007ffe914 */
[----:B------:R-:W-:-:S04]  /*07b0*/  VIMNMX R7, PT, PT, RZ, R20, !PT ;  /* 0x00000014ff077248 */ /* 0x000fc80007fe0100 */
[----:B------:R-:W-:-:S04]  /*07c0*/  SHF.L.U32 R7, R8, R7, RZ ;  /* 0x0000000708077219 */ /* 0x000fc800000006ff */
[----:B------:R-:W-:-:S13]  /*07d0*/  ISETP.NE.AND P0, PT, R7, RZ, PT ;  /* 0x000000ff0700720c */ /* 0x000fda0003f05270 */
[----:B------:R-:W-:Y:S05]  /*07e0*/  @!P0 BRA `(.L_x_14) ;  /* 0x0000000000248947 */ /* 0x000fea0003800000 */
[----:B------:R-:W0:Y:S01]  /*07f0*/  FLO.U32 R6, R7 ;  /* 0x0000000700067300 */ /* 0x000e2200000e0000 */
[----:B------:R-:W1:Y:S01]  /*0800*/  LDCU UR4, c[0x0][0x384] ;  /* 0x00007080ff0477ac */ /* 0x000e620008000800 */
[----:B0-----:R-:W-:-:S04]  /*0810*/  IADD3 R6, PT, PT, -R6, 0x1f, RZ ;  /* 0x0000001f06067810 */ /* 0x001fc80007ffe1ff */
[----:B------:R-:W-:-:S04]  /*0820*/  IADD3 R6, PT, PT, -R6, 0x20, RZ ;  /* 0x0000002006067810 */ /* 0x000fc80007ffe1ff */
[----:B-1----:R-:W-:-:S13]  /*0830*/  ISETP.GT.AND P0, PT, R6, UR4, PT ;  /* 0x0000000406007c0c */ /* 0x002fda000bf04270 */
[C---:B------:R-:W-:Y:S01]  /*0840*/  @!P0 IADD3 R15, PT, PT, -R6.reuse, UR4, RZ ;  /* 0x00000004060f8c10 */ /* 0x040fe2000fffe1ff */
[----:B------:R-:W-:-:S03]  /*0850*/  @P0 VIADD R6, R6, -UR4 ;  /* 0x8000000406060c36 */ /* 0x000fc60008000000 */
[----:B------:R-:W-:Y:S02]  /*0860*/  @!P0 SHF.L.U32 R15, R7, R15, RZ ;  /* 0x0000000f070f8219 */ /* 0x000fe400000006ff */
[----:B------:R-:W-:-:S07]  /*0870*/  @P0 SHF.R.U32.HI R15, RZ, R6, R7 ;  /* 0x00000006ff0f0219 */ /* 0x000fce0000011607 */
.L_x_14:
[----:B------:R-:W-:Y:S05]  /*0880*/  BSYNC.RECONVERGENT B0 ;  /* 0x0000000000007941 */ /* 0x000fea0003800200 */
.L_x_13:
[----:B------:R-:W0:Y:S01]  /*0890*/  LDCU UR4, c[0x0][0x384] ;  /* 0x00007080ff0477ac */ /* 0x000e220008000800 */
[----:B------:R-:W-:Y:S01]  /*08a0*/  IADD3 R34, PT, PT, -R3, 0x20, RZ ;  /* 0x0000002003227810 */ /* 0x000fe20007ffe1ff */
[----:B------:R-:W-:Y:S01]  /*08b0*/  BSSY.RECONVERGENT B0, `(.L_x_15) ;  /* 0x0000026000007945 */ /* 0x000fe20003800200 */
[----:B------:R-:W-:Y:S01]  /*08c0*/  ISETP.NE.AND P1, PT, R15, RZ, PT ;  /* 0x000000ff0f00720c */ /* 0x000fe20003f25270 */
[----:B------:R-:W-:Y:S02]  /*08d0*/  IMAD.MOV.U32 R7, RZ, RZ, RZ ;  /* 0x000000ffff077224 */ /* 0x000fe400078e00ff */
[----:B------:R-:W-:Y:S01]  /*08e0*/  IMAD.MOV.U32 R3, RZ, RZ, RZ ;  /* 0x000000ffff037224 */ /* 0x000fe200078e00ff */
[C---:B0-----:R-:W-:Y:S01]  /*08f0*/  ISETP.GT.AND P0, PT, R34.reuse, UR4, PT ;  /* 0x0000000422007c0c */ /* 0x041fe2000bf04270 */
[C---:B------:R-:W-:Y:S01]  /*0900*/  VIADD R6, R34.reuse, -UR4 ;  /* 0x8000000422067c36 */ /* 0x040fe20008000000 */
[----:B------:R-:W-:-:S04]  /*0910*/  IADD3 R10, PT, PT, -R34, UR4, RZ ;  /* 0x00000004220a7c10 */ /* 0x000fc8000fffe1ff */
[----:B------:R-:W-:-:S07]  /*0920*/  SHF.R.U32.HI R6, RZ, R6, R9 ;  /* 0x00000006ff067219 */ /* 0x000fce0000011609 */
[----:B------:R-:W-:-:S04]  /*0930*/  @!P0 SHF.L.U32 R6, R9, R10, RZ ;  /* 0x0000000a09068219 */ /* 0x000fc800000006ff */
[C---:B------:R-:W-:Y:S02]  /*0940*/  SHF.L.U64.HI R14, R6.reuse, UR4, RZ ;  /* 0x00000004060e7c19 */ /* 0x040fe400080102ff */
[----:B------:R-:W-:Y:S01]  /*0950*/  SHF.L.U32 R13, R6, UR4, RZ ;  /* 0x00000004060d7c19 */ /* 0x000fe200080006ff */
[----:B------:R-:W-:Y:S06]  /*0960*/  @!P1 BRA `(.L_x_16) ;  /* 0x0000000000689947 */ /* 0x000fec0003800000 */
[----:B------:R-:W-:Y:S01]  /*0970*/  ISETP.NE.U32.AND P0, PT, R14, RZ, PT ;  /* 0x000000ff0e00720c */ /* 0x000fe20003f05070 */
[----:B------:R-:W-:-:S12]  /*0980*/  BSSY.RECONVERGENT B1, `(.L_x_16) ;  /* 0x0000018000017945 */ /* 0x000fd80003800200 */
[----:B------:R-:W-:Y:S05]  /*0990*/  @P0 BRA `(.L_x_17) ;  /* 0x0000000000500947 */ /* 0x000fea0003800000 */
[----:B------:R-:W0:Y:S01]  /*09a0*/  I2F.U32.RP R10, R15 ;  /* 0x0000000f000a7306 */ /* 0x000e220000209000 */
[----:B------:R-:W-:-:S07]  /*09b0*/  ISETP.NE.U32.AND P2, PT, R15, RZ, PT ;  /* 0x000000ff0f00720c */ /* 0x000fce0003f45070 */
        /* <DEDUP_REMOVED lines=16> */
[----:B------:R-:W-:Y:S01]  /*0ac0*/  IMAD.MOV.U32 R7, RZ, RZ, R12 ;  /* 0x000000ffff077224 */ /* 0x000fe200078e000c */
[----:B------:R-:W-:Y:S06]  /*0ad0*/  BRA `(.L_x_18) ;  /* 0x0000000000087947 */ /* 0x000fec0003800000 */
.L_x_17:
[----:B------:R-:W-:-:S07]  /*0ae0*/  MOV R12, 0xb00 ;  /* 0x00000b00000c7802 */ /* 0x000fce0000000f00 */
[----:B------:R-:W-:Y:S05]  /*0af0*/  CALL.REL.NOINC `($__internal_1_$__cuda_sm20_div_u64) ;  /* 0x00000018000c7944 */ /* 0x000fea0003c00000 */
.L_x_18:
[----:B------:R-:W-:Y:S05]  /*0b00*/  BSYNC.RECONVERGENT B1 ;  /* 0x0000000000017941 */ /* 0x000fea0003800200 */
.L_x_16:
[----:B------:R-:W-:Y:S05]  /*0b10*/  BSYNC.RECONVERGENT B0 ;  /* 0x0000000000007941 */ /* 0x000fea0003800200 */
.L_x_15:
[----:B------:R-:W-:-:S04]  /*0b20*/  SHF.L.U32 R20, R7, R20, RZ ;  /* 0x0000001407147219 */ /* 0x000fc800000006ff */
[----:B------:R-:W-:-:S04]  /*0b30*/  SHF.R.U32.HI R20, RZ, R25, R20 ;  /* 0x00000019ff147219 */ /* 0x000fc80000011614 */
[----:B------:R-:W-:-:S05]  /*0b40*/  SHF.R.U32.HI R7, RZ, 0x1, R20 ;  /* 0x00000001ff077819 */ /* 0x000fca0000011614 */
[C---:B------:R-:W-:Y:S02]  /*0b50*/  VIADD R11, R7.reuse, 0x1 ;  /* 0x00000001070b7836 */ /* 0x040fe40000000000 */
[----:B------:R-:W-:-:S04]  /*0b60*/  IMAD.WIDE.U32 R6, R7, R8, RZ ;  /* 0x0000000807067225 */ /* 0x000fc800078e00ff */
[----:B------:R-:W-:Y:S01]  /*0b70*/  IMAD.WIDE.U32 R10, R11, R8, RZ ;  /* 0x000000080b0a7225 */ /* 0x000fe200078e00ff */
[----:B------:R-:W-:-:S03]  /*0b80*/  ISETP.GT.U32.AND P1, PT, R6, R9, PT ;  /* 0x000000090600720c */ /* 0x000fc60003f24070 */
[----:B------:R-:W-:Y:S01]  /*0b90*/  IMAD.IADD R12, R9, 0x1, -R6 ;  /* 0x00000001090c7824 */ /* 0x000fe200078e0a06 */
[----:B------:R-:W-:Y:S02]  /*0ba0*/  ISETP.GT.U32.AND P0, PT, R10, R9, PT ;  /* 0x000000090a00720c */ /* 0x000fe40003f04070 */
[----:B------:R-:W-:Y:S01]  /*0bb0*/  ISETP.GT.U32.AND.EX P1, PT, R7, RZ, PT, P1 ;  /* 0x000000ff0700720c */ /* 0x000fe20003f24110 */
[----:B------:R-:W-:Y:S01]  /*0bc0*/  IMAD.IADD R7, R9, 0x1, -R10 ;  /* 0x0000000109077824 */ /* 0x000fe200078e0a0a */
[----:B------:R-:W-:-:S11]  /*0bd0*/  ISETP.GT.U32.AND.EX P0, PT, R11, RZ, PT, P0 ;  /* 0x000000ff0b00720c */ /* 0x000fd60003f04100 */
[--C-:B------:R-:W-:Y:S01]  /*0be0*/  @P1 IMAD.IADD R12, R6, 0x1, -R9.reuse ;  /* 0x00000001060c1824 */ /* 0x100fe200078e0a09 */
[----:B------:R-:W-:Y:S01]  /*0bf0*/  ISETP.NE.AND P1, PT, R0, 0xc9, PT ;  /* 0x000000c90000780c */ /* 0x000fe20003f25270 */
[----:B------:R-:W-:-:S05]  /*0c00*/  @P0 IMAD.IADD R7, R10, 0x1, -R9 ;  /* 0x000000010a070824 */ /* 0x000fca00078e0a09 */
[----:B------:R-:W-:-:S04]  /*0c10*/  VIMNMX.U32 R11, PT, PT, R7, R12, PT ;  /* 0x0000000c070b7248 */ /* 0x000fc80003fe0000 */
[----:B------:R-:W0:Y:S01]  /*0c20*/  FLO.U32 R6, R11 ;  /* 0x0000000b00067300 */ /* 0x000e2200000e0000 */
[C---:B------:R-:W-:Y:S02]  /*0c30*/  ISETP.NE.AND P0, PT, R11.reuse, RZ, PT ;  /* 0x000000ff0b00720c */ /* 0x040fe40003f05270 */
[----:B------:R-:W-:Y:S05]  /*0c40*/  @!P1 BREAK.RELIABLE B6 ;  /* 0x0000000000069942 */ /* 0x000fea0003800100 */
[CC--:B------:R-:W-:Y:S02]  /*0c50*/  VIMNMX.U32 R9, PT, PT, R11.reuse, R8.reuse, PT ;  /* 0x000000080b097248 */ /* 0x0c0fe40003fe0000 */
[----:B------:R-:W-:-:S02]  /*0c60*/  VIMNMX.U32 R8, PT, PT, R11, R8, !PT ;  /* 0x000000080b087248 */ /* 0x000fc40007fe0000 */
[----:B0-----:R-:W-:-:S04]  /*0c70*/  IADD3 R6, PT, PT, -R6, -0x1, RZ ;  /* 0xffffffff06067810 */ /* 0x001fc80007ffe1ff */
[----:B------:R-:W-:-:S04]  /*0c80*/  SEL R7, R6, RZ, P0 ;  /* 0x000000ff06077207 */ /* 0x000fc80000000000 */
[----:B------:R-:W-:-:S06]  /*0c90*/  VIADDMNMX R7, R7, R34, RZ, !PT ;  /* 0x0000002207077246 */ /* 0x000fcc00078001ff */
[----:B------:R-:W0:Y:S02]  /*0ca0*/  I2F.F64.U32 R6, R7 ;  /* 0x0000000700067312 */ /* 0x000e240000201800 */
[----:B0-----:R-:W-:Y:S01]  /*0cb0*/  DADD R4, R6, R4 ;  /* 0x0000000006047229 */ /* 0x001fe20000000004 */
[----:B------:R-:W-:Y:S10]  /*0cc0*/  @!P1 BRA `(.L_x_19) ;  /* 0x0000000400709947 */ /* 0x000ff40003800000 */
[----:B------:R-:W-:Y:S05]  /*0cd0*/  @!P0 BREAK.RELIABLE B6 ;  /* 0x0000000000068942 */ /* 0x000fea0003800100 */
[----:B------:R-:W-:Y:S05]  /*0ce0*/  @!P0 BRA `(.L_x_20) ;  /* 0x0000000400ac8947 */ /* 0x000fea0003800000 */
        /* <DEDUP_REMOVED lines=19> */
.L_x_22:
[----:B------:R-:W-:Y:S05]  /*0e20*/  BSYNC.RECONVERGENT B0 ;  /* 0x0000000000007941 */ /* 0x000fea0003800200 */
.L_x_21:
[----:B------:R-:W0:Y:S01]  /*0e30*/  LDCU UR4, c[0x0][0x384] ;  /* 0x00007080ff0477ac */ /* 0x000e220008000800 */
[----:B------:R-:W-:Y:S01]  /*0e40*/  IADD3 R34, PT, PT, -R6, 0x20, RZ ;  /* 0x0000002006227810 */ /* 0x000fe20007ffe1ff */
[----:B------:R-:W-:Y:S01]  /*0e50*/  BSSY.RECONVERGENT B0, `(.L_x_23) ;  /* 0x0000026000007945 */ /* 0x000fe20003800200 */
[----:B------:R-:W-:Y:S02]  /*0e60*/  ISETP.NE.AND P1, PT, R15, RZ, PT ;  /* 0x000000ff0f00720c */ /* 0x000fe40003f25270 */
[C---:B0-----:R-:W-:Y:S01]  /*0e70*/  ISETP.GT.AND P0, PT, R34.reuse, UR4, PT ;  /* 0x0000000422007c0c */ /* 0x041fe2000bf04270 */
[C---:B------:R-:W-:Y:S01]  /*0e80*/  VIADD R7, R34.reuse, -UR4 ;  /* 0x8000000422077c36 */ /* 0x040fe20008000000 */
[----:B------:R-:W-:-:S04]  /*0e90*/  IADD3 R11, PT, PT, -R34, UR4, RZ ;  /* 0x00000004220b7c10 */ /* 0x000fc8000fffe1ff */
[----:B------:R-:W-:-:S07]  /*0ea0*/  SHF.R.U32.HI R7, RZ, R7, R8 ;  /* 0x00000007ff077219 */ /* 0x000fce0000011608 */
[----:B------:R-:W-:Y:S01]  /*0eb0*/  @!P0 SHF.L.U32 R7, R8, R11, RZ ;  /* 0x0000000b08078219 */ /* 0x000fe200000006ff */
[----:B------:R-:W-:-:S03]  /*0ec0*/  IMAD.MOV.U32 R11, RZ, RZ, RZ ;  /* 0x000000ffff0b7224 */ /* 0x000fc600078e00ff */
        /* <DEDUP_REMOVED lines=23> */
[----:B------:R-:W-:Y:S01]  /*1040*/  @!P2 LOP3.LUT R10, RZ, R15, RZ, 0x33, !PT ;  /* 0x0000000fff0aa212 */ /* 0x000fe200078e33ff */
[----:B------:R-:W-:Y:S06]  /*1050*/  BRA `(.L_x_27) ;  /* 0x00000000000c7947 */ /* 0x000fec0003800000 */
.L_x_26:
[----:B------:R-:W-:-:S07]  /*1060*/  MOV R12, 0x1080 ;  /* 0x00001080000c7802 */ /* 0x000fce0000000f00 */
[----:B------:R-:W-:Y:S05]  /*1070*/  CALL.REL.NOINC `($__internal_1_$__cuda_sm20_div_u64) ;  /* 0x0000001000ac7944 */ /* 0x000fea0003c00000 */
[----:B------:R-:W-:-:S07]  /*1080*/  IMAD.MOV.U32 R10, RZ, RZ, R7 ;  /* 0x000000ffff0a7224 */ /* 0x000fce00078e0007 */
.L_x_27:
[----:B------:R-:W-:Y:S05]  /*1090*/  BSYNC.RECONVERGENT B1 ;  /* 0x0000000000017941 */ /* 0x000fea0003800200 */
.L_x_25:
[----:B------:R-:W-:-:S07]  /*10a0*/  IMAD.MOV.U32 R11, RZ, RZ, R10 ;  /* 0x000000ffff0b7224 */ /* 0x000fce00078e000a */
.L_x_24:
[----:B------:R-:W-:Y:S05]  /*10b0*/  BSYNC.RECONVERGENT B0 ;  /* 0x0000000000007941 */ /* 0x000fea0003800200 */
.L_x_23:
[----:B------:R-:W-:Y:S01]  /*10c0*/  SHF.L.U32 R20, R11, R20, RZ ;  /* 0x000000140b147219 */ /* 0x000fe200000006ff */
[----:B------:R-:W-:-:S03]  /*10d0*/  VIADD R0, R0, 0x2 ;  /* 0x0000000200007836 */ /* 0x000fc60000000000 */
[----:B------:R-:W-:-:S04]  /*10e0*/  SHF.R.U32.HI R20, RZ, R25, R20 ;  /* 0x00000019ff147219 */ /* 0x000fc80000011614 */
[----:B------:R-:W-:-:S05]  /*10f0*/  SHF.R.U32.HI R20, RZ, 0x1, R20 ;  /* 0x00000001ff147819 */ /* 0x000fca0000011614 */
[C---:B------:R-:W-:Y:S02]  /*1100*/  VIADD R10, R20.reuse, 0x1 ;  /* 0x00000001140a7836 */ /* 0x040fe40000000000 */
[----:B------:R-:W-:-:S04]  /*1110*/  IMAD.WIDE.U32 R6, R20, R9, RZ ;  /* 0x0000000914067225 */ /* 0x000fc800078e00ff */
[----:B------:R-:W-:Y:S01]  /*1120*/  IMAD.WIDE.U32 R10, R10, R9, RZ ;  /* 0x000000090a0a7225 */ /* 0x000fe200078e00ff */
[----:B------:R-:W-:-:S03]  /*1130*/  ISETP.GT.U32.AND P1, PT, R6, R8, PT ;  /* 0x000000080600720c */ /* 0x000fc60003f24070 */
[----:B------:R-:W-:Y:S01]  /*1140*/  IMAD.IADD R12, R8, 0x1, -R6 ;  /* 0x00000001080c7824 */ /* 0x000fe200078e0a06 */
[----:B------:R-:W-:Y:S01]  /*1150*/  ISETP.GT.U32.AND P0, PT, R10, R8, PT ;  /* 0x000000080a00720c */ /* 0x000fe20003f04070 */
[----:B------:R-:W-:Y:S01]  /*1160*/  IMAD.IADD R3, R8, 0x1, -R10 ;  /* 0x0000000108037824 */ /* 0x000fe200078e0a0a */
[----:B------:R-:W-:Y:S02]  /*1170*/  ISETP.GT.U32.AND.EX P1, PT, R7, RZ, PT, P1 ;  /* 0x000000ff0700720c */ /* 0x000fe40003f24110 */
[----:B------:R-:W-:-:S11]  /*1180*/  ISETP.GT.U32.AND.EX P0, PT, R11, RZ, PT, P0 ;  /* 0x000000ff0b00720c */ /* 0x000fd60003f04100 */
[--C-:B------:R-:W-:Y:S02]  /*1190*/  @P1 IMAD.IADD R12, R6, 0x1, -R8.reuse ;  /* 0x00000001060c1824 */ /* 0x100fe400078e0a08 */
[----:B------:R-:W-:-:S05]  /*11a0*/  @P0 IMAD.IADD R3, R10, 0x1, -R8 ;  /* 0x000000010a030824 */ /* 0x000fca00078e0a08 */
[----:B------:R-:W-:-:S04]  /*11b0*/  VIMNMX.U32 R12, PT, PT, R3, R12, PT ;  /* 0x0000000c030c7248 */ /* 0x000fc80003fe0000 */
[----:B------:R-:W0:Y:S01]  /*11c0*/  FLO.U32 R3, R12 ;  /* 0x0000000c00037300 */ /* 0x000e2200000e0000 */
[----:B------:R-:W-:Y:S02]  /*11d0*/  ISETP.NE.AND P0, PT, R12, RZ, PT ;  /* 0x000000ff0c00720c */ /* 0x000fe40003f05270 */
[CC--:B------:R-:W-:Y:S02]  /*11e0*/  VIMNMX.U32 R8, PT, PT, R9.reuse, R12.reuse, PT ;  /* 0x0000000c09087248 */ /* 0x0c0fe40003fe0000 */
[----:B------:R-:W-:Y:S02]  /*11f0*/  VIMNMX.U32 R9, PT, PT, R9, R12, !PT ;  /* 0x0000000c09097248 */ /* 0x000fe40007fe0000 */
[----:B0-----:R-:W-:-:S04]  /*1200*/  IADD3 R3, PT, PT, -R3, -0x1, RZ ;  /* 0xffffffff03037810 */ /* 0x001fc80007ffe1ff */
[----:B------:R-:W-:Y:S02]  /*1210*/  SEL R3, R3, RZ, P0 ;  /* 0x000000ff03037207 */ /* 0x000fe40000000000 */
[----:B------:R-:W-:Y:S02]  /*1220*/  ISETP.NE.AND P0, PT, R8, RZ, PT ;  /* 0x000000ff0800720c */ /* 0x000fe40003f05270 */
[----:B------:R-:W-:-:S04]  /*1230*/  VIADDMNMX R3, R3, R34, RZ, !PT ;  /* 0x0000002203037246 */ /* 0x000fc800078001ff */
[----:B------:R-:W0:Y:S02]  /*1240*/  I2F.F64.U32 R6, R3 ;  /* 0x0000000300067312 */ /* 0x000e240000201800 */
[----:B0-----:R-:W-:-:S05]  /*1250*/  DADD R4, R4, R6 ;  /* 0x0000000004047229 */ /* 0x001fca0000000006 */
[----:B------:R-:W-:Y:S06]  /*1260*/  @P0 BRA `(.L_x_28) ;  /* 0xfffffff400380947 */ /* 0x000fec000383ffff */
[----:B------:R-:W-:Y:S05]  /*1270*/  BSYNC.RELIABLE B6 ;  /* 0x0000000000067941 */ /* 0x000fea0003800100 */
.L_x_12:
[----:B------:R-:W-:Y:S05]  /*1280*/  BRA `(.L_x_11) ;  /* 0x0000000000407947 */ /* 0x000fea0003800000 */
.L_x_19:
[----:B------:R-:W-:Y:S01]  /*1290*/  MOV R10, 0x0 ;  /* 0x00000000000a7802 */ /* 0x000fe20000000f00 */
[----:B------:R-:W-:Y:S01]  /*12a0*/  IMAD.MOV.U32 R0, RZ, RZ, 0xc9 ;  /* 0x000000c9ff007424 */ /* 0x000fe200078e00ff */
[----:B------:R0:W-:Y:S01]  /*12b0*/  STL.64 [R1+0x8], R8 ;  /* 0x0000080801007387 */ /* 0x0001e20000100a00 */
[----:B------:R-:W1:Y:S01]  /*12c0*/  LDCU.64 UR4, c[0x4][0x8] ;  /* 0x01000100ff0477ac */ /* 0x000e620008000a00 */
[----:B------:R-:W-:Y:S02]  /*12d0*/  IMAD.MOV.U32 R6, RZ, RZ, R22 ;  /* 0x000000ffff067224 */ /* 0x000fe400078e0016 */
[----:B------:R0:W-:Y:S01]  /*12e0*/  STL [R1+0x10], R0 ;  /* 0x0000100001007387 */ /* 0x0001e20000100800 */
[----:B------:R-:W2:Y:S01]  /*12f0*/  LDC.64 R10, c[0x4][R10] ;  /* 0x010000000a0a7b82 */ /* 0x000ea20000000a00 */
[----:B------:R-:W-:Y:S02]  /*1300*/  IMAD.MOV.U32 R7, RZ, RZ, R2 ;  /* 0x000000ffff077224 */ /* 0x000fe400078e0002 */
[----:B------:R0:W-:Y:S01]  /*1310*/  STL.64 [R1], R18 ;  /* 0x0000001201007387 */ /* 0x0001e20000100a00 */
[----:B------:R-:W-:-:S02]  /*1320*/  IMAD.MOV.U32 R23, RZ, RZ, 0xc9 ;  /* 0x000000c9ff177424 */ /* 0x000fc400078e00ff */
[----:B-1----:R-:W-:Y:S02]  /*1330*/  IMAD.U32 R4, RZ, RZ, UR4 ;  /* 0x00000004ff047e24 */ /* 0x002fe4000f8e00ff */
[----:B0-----:R-:W-:-:S07]  /*1340*/  IMAD.U32 R5, RZ, RZ, UR5 ;  /* 0x00000005ff057e24 */ /* 0x001fce000f8e00ff */
[----:B------:R-:W-:-:S07]  /*1350*/  LEPC R20, `(.L_x_29) ;  /* 0x000000001014794e */ /* 0x000fce0000000000 */
[----:B--2---:R-:W-:Y:S05]  /*1360*/  CALL.ABS.NOINC R10 ;  /* 0x000000000a007343 */ /* 0x004fea0003c00000 */
.L_x_29:
[----:B------:R-:W-:Y:S01]  /*1370*/  CS2R R6, SRZ ;  /* 0x0000000000067805 */ /* 0x000fe2000001ff00 */
[----:B------:R-:W-:Y:S06]  /*1380*/  BRA `(.L_x_10) ;  /* 0x0000000000607947 */ /* 0x000fec0003800000 */
.L_x_11:
[----:B------:R-:W-:-:S07]  /*1390*/  VIADD R0, R0, 0xffffffff ;  /* 0xffffffff00007836 */ /* 0x000fce0000000000 */
.L_x_20:
[----:B------:R-:W-:Y:S02]  /*13a0*/  ISETP.NE.AND P0, PT, R0, RZ, PT ;  /* 0x000000ff0000720c */ /* 0x000fe40003f05270 */
[----:B------:R-:W-:-:S11]  /*13b0*/  CS2R R6, SRZ ;  /* 0x0000000000067805 */ /* 0x000fd6000001ff00 */
[----:B------:R-:W-:Y:S05]  /*13c0*/  @!P0 BRA `(.L_x_10) ;  /* 0x0000000000508947 */ /* 0x000fea0003800000 */
[----:B------:R-:W0:Y:S01]  /*13d0*/  I2F.F64.U32 R36, R0 ;  /* 0x0000000000247312 */ /* 0x000e220000201800 */
[----:B------:R-:W-:Y:S01]  /*13e0*/  IMAD.MOV.U32 R6, RZ, RZ, 0x1 ;  /* 0x00000001ff067424 */ /* 0x000fe200078e00ff */
[----:B------:R-:W-:Y:S01]  /*13f0*/  FSETP.GEU.AND P1, PT, |R5|, 6.5827683646048100446e-37, PT ;  /* 0x036000000500780b */ /* 0x000fe20003f2e200 */
[----:B------:R-:W-:Y:S05]  /*1400*/  BSSY.RECONVERGENT B0, `(.L_x_30) ;  /* 0x000000f000007945 */ /* 0x000fea0003800200 */
[----:B0-----:R-:W0:Y:S02]  /*1410*/  MUFU.RCP64H R7, R37 ;  /* 0x0000002500077308 */ /* 0x001e240000001800 */
[----:B0-----:R-:W-:-:S08]  /*1420*/  DFMA R8, -R36, R6, 1 ;  /* 0x3ff000002408742b */ /* 0x001fd00000000106 */
[----:B------:R-:W-:-:S08]  /*1430*/  DFMA R8, R8, R8, R8 ;  /* 0x000000080808722b */ /* 0x000fd00000000008 */
[----:B------:R-:W-:-:S08]  /*1440*/  DFMA R8, R6, R8, R6 ;  /* 0x000000080608722b */ /* 0x000fd00000000006 */
[----:B------:R-:W-:-:S08]  /*1450*/  DFMA R6, -R36, R8, 1 ;  /* 0x3ff000002406742b */ /* 0x000fd00000000108 */
[----:B------:R-:W-:-:S08]  /*1460*/  DFMA R6, R8, R6, R8 ;  /* 0x000000060806722b */ /* 0x000fd00000000008 */
[----:B------:R-:W-:-:S08]  /*1470*/  DMUL R8, R6, R4 ;  /* 0x0000000406087228 */ /* 0x000fd00000000000 */
[----:B------:R-:W-:-:S08]  /*1480*/  DFMA R10, -R36, R8, R4 ;  /* 0x00000008240a722b */ /* 0x000fd00000000104 */
[----:B------:R-:W-:-:S10]  /*1490*/  DFMA R6, R6, R10, R8 ;  /* 0x0000000a0606722b */ /* 0x000fd40000000008 */
[----:B------:R-:W-:-:S05]  /*14a0*/  FFMA R3, RZ, R37, R7 ;  /* 0x00000025ff037223 */ /* 0x000fca0000000007 */
[----:B------:R-:W-:-:S13]  /*14b0*/  FSETP.GT.AND P0, PT, |R3|, 1.469367938527859385e-39, PT ;  /* 0x001000000300780b */ /* 0x000fda0003f04200 */
[----:B------:R-:W-:Y:S05]  /*14c0*/  @P0 BRA P1, `(.L_x_31) ;  /* 0x0000000000080947 */ /* 0x000fea0000800000 */
[----:B------:R-:W-:-:S07]  /*14d0*/  MOV R34, 0x14f0 ;  /* 0x000014f000227802 */ /* 0x000fce0000000f00 */
[----:B------:R-:W-:Y:S05]  /*14e0*/  CALL.REL.NOINC `($__internal_0_$__cuda_sm20_div_rn_f64_full) ;  /* 0x0000000800187944 */ /* 0x000fea0003c00000 */
.L_x_31:
[----:B------:R-:W-:Y:S05]  /*14f0*/  BSYNC.RECONVERGENT B0 ;  /* 0x0000000000007941 */ /* 0x000fea0003800200 */
.L_x_30:
[----:B------:R-:W-:-:S07]  /*1500*/  IMAD.MOV.U32 R23, RZ, RZ, R0 ;  /* 0x000000ffff177224 */ /* 0x000fce00078e0000 */
.L_x_10:
[----:B------:R-:W-:Y:S05]  /*1510*/  BSYNC.RECONVERGENT B7 ;  /* 0x0000000000077941 */ /* 0x000fea0003800200 */
.L_x_9:
[C---:B------:R-:W-:Y:S01]  /*1520*/  ISETP.GT.U32.AND P0, PT, R23.reuse, 0x1f, PT ;  /* 0x0000001f1700780c */ /* 0x040fe20003f04070 */
[----:B------:R-:W-:Y:S01]  /*1530*/  BSSY.RECONVERGENT B0, `(.L_x_32) ;  /* 0x000000b000007945 */ /* 0x000fe20003800200 */
[C---:B------:R-:W-:Y:S01]  /*1540*/  IADD3 R28, P1, PT, R23.reuse, R28, RZ ;  /* 0x0000001c171c7210 */ /* 0x040fe20007f3e0ff */
[----:B------:R-:W-:Y:S01]  /*1550*/  DADD R16, R6, R16 ;  /* 0x0000000006107229 */ /* 0x000fe20000000010 */
[----:B------:R-:W-:-:S03]  /*1560*/  VIMNMX R26, PT, PT, R23, R26, !PT ;  /* 0x0000001a171a7248 */ /* 0x000fc60007fe0100 */
[----:B------:R-:W-:-:S06]  /*1570*/  IMAD.X R29, RZ, RZ, R29, P1 ;  /* 0x000000ffff1d7224 */ /* 0x000fcc00008e061d */
[----:B------:R-:W-:Y:S05]  /*1580*/  @P0 BRA `(.L_x_33) ;  /* 0x0000000000140947 */ /* 0x000fea0003800000 */
[----:B------:R-:W0:Y:S01]  /*1590*/  S2UR UR5, SR_CgaCtaId ;  /* 0x00000000000579c3 */ /* 0x000e220000008800 */
[----:B------:R-:W-:Y:S02]  /*15a0*/  UMOV UR4, 0x400 ;  /* 0x0000040000047882 */ /* 0x000fe40000000000 */
[----:B0-----:R-:W-:-:S06]  /*15b0*/  ULEA UR4, UR5, UR4, 0x18 ;  /* 0x0000000405047291 */ /* 0x001fcc000f8ec0ff */
[----:B------:R-:W-:-:S05]  /*15c0*/  LEA R23, R23, UR4, 0x2 ;  /* 0x0000000417177c11 */ /* 0x000fca000f8e10ff */
[----:B------:R0:W-:Y:S02]  /*15d0*/  ATOMS.POPC.INC.32 RZ, [R23+URZ] ;  /* 0x0000000017ff7f8c */ /* 0x0001e4000d8000ff */
.L_x_33:
[----:B------:R-:W-:Y:S05]  /*15e0*/  BSYNC.RECONVERGENT B0 ;  /* 0x0000000000007941 */ /* 0x000fea0003800200 */
.L_x_32:
[C---:B------:R-:W-:Y:S01]  /*15f0*/  ISETP.GE.AND P0, PT, R19.reuse, R18, PT ;  /* 0x000000121300720c */ /* 0x040fe20003f06270 */
[----:B------:R-:W-:-:S12]  /*1600*/  VIADD R19, R19, 0x1 ;  /* 0x0000000113137836 */ /* 0x000fd80000000000 */
[----:B------:R-:W-:Y:S05]  /*1610*/  @!P0 BRA `(.L_x_34) ;  /* 0xfffffff0000c8947 */ /* 0x000fea000383ffff */
.L_x_8:
[----:B------:R-:W-:Y:S05]  /*1620*/  BSYNC B8 ;  /* 0x0000000000087941 */ /* 0x000fea0003800000 */
.L_x_7:
[----:B------:R-:W1:Y:S01]  /*1630*/  LDCU UR4, c[0x0][0x370] ;  /* 0x00006e00ff0477ac */ /* 0x000e620008000800 */
[----:B------:R-:W2:Y:S01]  /*1640*/  LDCU UR5, c[0x0][0x390] ;  /* 0x00007200ff0577ac */ /* 0x000ea20008000800 */
[----:B-1----:R-:W-:-:S05]  /*1650*/  IMAD R18, R31, UR4, R18 ;  /* 0x000000041f127c24 */ /* 0x002fca000f8e0212 */
[----:B--2---:R-:W-:-:S13]  /*1660*/  ISETP.GT.AND P0, PT, R18, UR5, PT ;  /* 0x0000000512007c0c */ /* 0x004fda000bf04270 */
[----:B------:R-:W-:Y:S05]  /*1670*/  @!P0 BRA `(.L_x_35) ;  /* 0xffffffec00e08947 */ /* 0x000fea000383ffff */
.L_x_6:
[----:B0-----:R-:W0:Y:S01]  /*1680*/  LDC.64 R2, c[0x0][0x398] ;  /* 0x0000e600ff027b82 */ /* 0x001e220000000a00 */
[----:B------:R-:W-:Y:S07]  /*1690*/  WARPSYNC.ALL ;  /* 0x0000000000007948 */ /* 0x000fee0003800000 */
[----:B------:R-:W-:Y:S01]  /*16a0*/  BAR.SYNC.DEFER_BLOCKING 0x0 ;  /* 0x0000000000007b1d */ /* 0x000fe20000010000 */
[----:B------:R-:W-:Y:S01]  /*16b0*/  ISETP.GT.U32.AND P0, PT, R32, 0x1f, PT ;  /* 0x0000001f2000780c */ /* 0x000fe20003f04070 */
[----:B0-----:R-:W-:-:S05]  /*16c0*/  IMAD.WIDE R2, R30, 0x18, R2 ;  /* 0x000000181e027825 */ /* 0x001fca00078e0202 */
[----:B------:R0:W-:Y:S04]  /*16d0*/  STG.E.64 desc[UR36][R2.64], R28 ;  /* 0x0000001c02007986 */ /* 0x0001e8000c101b24 */
[----:B------:R0:W-:Y:S04]  /*16e0*/  STG.E.64 desc[UR36][R2.64+0x8], R16 ;  /* 0x0000081002007986 */ /* 0x0001e8000c101b24 */
[----:B------:R0:W-:Y:S01]  /*16f0*/  STG.E.64 desc[UR36][R2.64+0x10], R26 ;  /* 0x0000101a02007986 */ /* 0x0001e2000c101b24 */
[----:B------:R-:W-:Y:S05]  /*1700*/  @P0 EXIT ;  /* 0x000000000000094d */ /* 0x000fea0003800000 */
[----:B------:R-:W1:Y:S01]  /*1710*/  I2F.U32.RP R6, R31 ;  /* 0x0000001f00067306 */ /* 0x000e620000209000 */
[----:B------:R-:W-:Y:S01]  /*1720*/  IMAD.IADD R0, R32, 0x1, R31 ;  /* 0x0000000120007824 */ /* 0x000fe200078e021f */
[----:B------:R-:W-:Y:S01]  /*1730*/  ISETP.NE.U32.AND P2, PT, R31, RZ, PT ;  /* 0x000000ff1f00720c */ /* 0x000fe20003f45070 */
[----:B------:R-:W-:Y:S03]  /*1740*/  BSSY.RECONVERGENT B0, `(.L_x_36) ;  /* 0x000002e000007945 */ /* 0x000fe60003800200 */
[C---:B------:R-:W-:Y:S02]  /*1750*/  ISETP.GE.U32.AND P0, PT, R0.reuse, 0x20, PT ;  /* 0x000000200000780c */ /* 0x040fe40003f06070 */
[----:B------:R-:W-:Y:S01]  /*1760*/  VIMNMX.U32 R5, PT, PT, R0, 0x20, !PT ;  /* 0x0000002000057848 */ /* 0x000fe20007fe0000 */
[----:B-1----:R-:W0:Y:S02]  /*1770*/  MUFU.RCP R6, R6 ;  /* 0x0000000600067308 */ /* 0x002e240000001000 */
[----:B0-----:R-:W-:-:S06]  /*1780*/  VIADD R2, R6, 0xffffffe ;  /* 0x0ffffffe06027836 */ /* 0x001fcc0000000000 */
[----:B------:R0:W1:Y:S02]  /*1790*/  F2I.FTZ.U32.TRUNC.NTZ R3, R2 ;  /* 0x0000000200037305 */ /* 0x000064000021f000 */
[----:B0-----:R-:W-:Y:S02]  /*17a0*/  IMAD.MOV.U32 R2, RZ, RZ, RZ ;  /* 0x000000ffff027224 */ /* 0x001fe400078e00ff */
[----:B-1----:R-:W-:-:S04]  /*17b0*/  IMAD.MOV R4, RZ, RZ, -R3 ;  /* 0x000000ffff047224 */ /* 0x002fc800078e0a03 */
[----:B------:R-:W-:Y:S01]  /*17c0*/  IMAD R7, R4, R31, RZ ;  /* 0x0000001f04077224 */ /* 0x000fe200078e02ff */
[----:B------:R-:W-:-:S03]  /*17d0*/  SEL R4, RZ, 0x1, P0 ;  /* 0x00000001ff047807 */ /* 0x000fc60000000000 */
[----:B------:R-:W-:Y:S01]  /*17e0*/  IMAD.HI.U32 R3, R3, R7, R2 ;  /* 0x0000000703037227 */ /* 0x000fe200078e0002 */
[----:B------:R-:W-:-:S05]  /*17f0*/  IADD3 R0, PT, PT, R5, -R0, -R4 ;  /* 0x8000000005007210 */ /* 0x000fca0007ffe804 */
        /* <DEDUP_REMOVED lines=10> */
[----:B------:R-:W-:-:S04]  /*18a0*/  LOP3.LUT R0, R6, 0x3, RZ, 0xc0, !PT ;  /* 0x0000000306007812 */ /* 0x000fc800078ec0ff */
[----:B------:R-:W-:-:S13]  /*18b0*/  ISETP.NE.AND P0, PT, R0, 0x3, PT ;  /* 0x000000030000780c */ /* 0x000fda0003f05270 */
[----:B------:R-:W-:Y:S05]  /*18c0*/  @!P0 BRA `(.L_x_37) ;  /* 0x0000000000548947 */ /* 0x000fea0003800000 */
[----:B------:R-:W0:Y:S01]  /*18d0*/  S2UR UR5, SR_CgaCtaId ;  /* 0x00000000000579c3 */ /* 0x000e220000008800 */
[----:B------:R-:W-:Y:S01]  /*18e0*/  VIADD R0, R6, 0x1 ;  /* 0x0000000106007836 */ /* 0x000fe20000000000 */
[----:B------:R-:W-:-:S04]  /*18f0*/  UMOV UR4, 0x400 ;  /* 0x0000040000047882 */ /* 0x000fc80000000000 */
[----:B------:R-:W-:Y:S02]  /*1900*/  LOP3.LUT R0, R0, 0x3, RZ, 0xc0, !PT ;  /* 0x0000000300007812 */ /* 0x000fe400078ec0ff */
[----:B------:R-:W1:Y:S03]  /*1910*/  LDC.64 R2, c[0x0][0x3a0] ;  /* 0x0000e800ff027b82 */ /* 0x000e660000000a00 */
[----:B------:R-:W-:Y:S01]  /*1920*/  IMAD.MOV R5, RZ, RZ, -R0 ;  /* 0x000000ffff057224 */ /* 0x000fe200078e0a00 */
[----:B0-----:R-:W-:-:S06]  /*1930*/  ULEA UR4, UR5, UR4, 0x18 ;  /* 0x0000000405047291 */ /* 0x001fcc000f8ec0ff */
[C---:B------:R-:W-:Y:S01]  /*1940*/  LEA R4, R32.reuse, UR4, 0x2 ;  /* 0x0000000420047c11 */ /* 0x040fe2000f8e10ff */
[----:B-1----:R-:W-:-:S04]  /*1950*/  IMAD.WIDE.U32 R2, R32, 0x4, R2 ;  /* 0x0000000420027825 */ /* 0x002fc800078e0002 */
[----:B------:R-:W-:-:S07]  /*1960*/  IMAD R32, R0, R31, R32 ;  /* 0x0000001f00207224 */ /* 0x000fce00078e0220 */
.L_x_40:
[----:B------:R-:W0:Y:S01]  /*1970*/  LDS R7, [R4] ;  /* 0x0000000004077984 */ /* 0x000e220000000800 */
[----:B------:R-:W-:Y:S01]  /*1980*/  VIADD R5, R5, 0x1 ;  /* 0x0000000105057836 */ /* 0x000fe20000000000 */
[----:B------:R-:W-:Y:S04]  /*1990*/  BSSY.RECONVERGENT B1, `(.L_x_38) ;  /* 0x0000005000017945 */ /* 0x000fe80003800200 */
[----:B------:R-:W-:Y:S02]  /*19a0*/  ISETP.NE.AND P1, PT, R5, RZ, PT ;  /* 0x000000ff0500720c */ /* 0x000fe40003f25270 */
[----:B0-----:R-:W-:-:S13]  /*19b0*/  ISETP.NE.AND P0, PT, R7, RZ, PT ;  /* 0x000000ff0700720c */ /* 0x001fda0003f05270 */
[----:B------:R-:W-:Y:S05]  /*19c0*/  @!P0 BRA `(.L_x_39) ;  /* 0x0000000000048947 */ /* 0x000fea0003800000 */
[----:B------:R0:W-:Y:S02]  /*19d0*/  REDG.E.ADD.STRONG.GPU desc[UR36][R2.64], R7 ;  /* 0x000000070200798e */ /* 0x0001e4000c12e124 */
.L_x_39:
[----:B------:R-:W-:Y:S05]  /*19e0*/  BSYNC.RECONVERGENT B1 ;  /* 0x0000000000017941 */ /* 0x000fea0003800200 */
.L_x_38:
[C---:B------:R-:W-:Y:S02]  /*19f0*/  IMAD R4, R31.reuse, 0x4, R4 ;  /* 0x000000041f047824 */ /* 0x040fe400078e0204 */
[----:B0-----:R-:W-:Y:S01]  /*1a00*/  IMAD.WIDE.U32 R2, R31, 0x4, R2 ;  /* 0x000000041f027825 */ /* 0x001fe200078e0002 */
[----:B------:R-:W-:Y:S06]  /*1a10*/  @P1 BRA `(.L_x_40) ;  /* 0xfffffffc00d41947 */ /* 0x000fec000383ffff */
.L_x_37:
[----:B------:R-:W-:Y:S05]  /*1a20*/  BSYNC.RECONVERGENT B0 ;  /* 0x0000000000007941 */ /* 0x000fea0003800200 */
.L_x_36:
[----:B------:R-:W-:-:S13]  /*1a30*/  ISETP.GE.U32.AND P0, PT, R6, 0x3, PT ;  /* 0x000000030600780c */ /* 0x000fda0003f06070 */
[----:B------:R-:W-:Y:S05]  /*1a40*/  @!P0 EXIT ;  /* 0x000000000000894d */ /* 0x000fea0003800000 */
[----:B------:R-:W0:Y:S01]  /*1a50*/  S2UR UR5, SR_CgaCtaId ;  /* 0x00000000000579c3 */ /* 0x000e220000008800 */
[----:B------:R-:W-:Y:S01]  /*1a60*/  UMOV UR4, 0x400 ;  /* 0x0000040000047882 */ /* 0x000fe20000000000 */
[C-C-:B------:R-:W-:Y:S02]  /*1a70*/  IMAD R0, R31.reuse, 0x2, R32.reuse ;  /* 0x000000021f007824 */ /* 0x140fe400078e0220 */
[----:B------:R-:W-:Y:S02]  /*1a80*/  IMAD R6, R31, 0x3, R32 ;  /* 0x000000031f067824 */ /* 0x000fe400078e0220 */
[----:B------:R-:W-:Y:S02]  /*1a90*/  IMAD.IADD R7, R32, 0x1, R31 ;  /* 0x0000000120077824 */ /* 0x000fe400078e021f */
[----:B------:R-:W1:Y:S01]  /*1aa0*/  LDC.64 R2, c[0x0][0x3a0] ;  /* 0x0000e800ff027b82 */ /* 0x000e620000000a00 */
[----:B0-----:R-:W-:-:S06]  /*1ab0*/  ULEA UR4, UR5, UR4, 0x18 ;  /* 0x0000000405047291 */ /* 0x001fcc000f8ec0ff */
[----:B------:R-:W-:-:S07]  /*1ac0*/  LEA R8, R32, UR4, 0x2 ;  /* 0x0000000420087c11 */ /* 0x000fce000f8e10ff */
.L_x_49:
[----:B0-----:R-:W0:Y:S01]  /*1ad0*/  LDS R11, [R8] ;  /* 0x00000000080b7984 */ /* 0x001e220000000800 */
[C-C-:B----4-:R-:W-:Y:S01]  /*1ae0*/  IMAD R9, R31.reuse, 0xc, R8.reuse ;  /* 0x0000000c1f097824 */ /* 0x150fe200078e0208 */
[----:B------:R-:W-:Y:S01]  /*1af0*/  BSSY.RECONVERGENT B0, `(.L_x_41) ;  /* 0x000000d000007945 */ /* 0x000fe20003800200 */
[C-C-:B--23--:R-:W-:Y:S02]  /*1b00*/  IMAD R4, R31.reuse, 0x4, R8.reuse ;  /* 0x000000041f047824 */ /* 0x14cfe400078e0208 */
[----:B------:R-:W-:Y:S02]  /*1b10*/  IMAD R5, R31, 0x8, R8 ;  /* 0x000000081f057824 */ /* 0x000fe400078e0208 */
[----:B------:R-:W2:Y:S04]  /*1b20*/  LDS R9, [R9] ;  /* 0x0000000009097984 */ /* 0x000ea80000000800 */
[----:B------:R-:W3:Y:S04]  /*1b30*/  LDS R13, [R4] ;  /* 0x00000000040d7984 */ /* 0x000ee80000000800 */
[----:B------:R-:W4:Y:S01]  /*1b40*/  LDS R15, [R5] ;  /* 0x00000000050f7984 */ /* 0x000f220000000800 */
[----:B0-----:R-:W-:-:S02]  /*1b50*/  ISETP.NE.AND P0, PT, R11, RZ, PT ;  /* 0x000000ff0b00720c */ /* 0x001fc40003f05270 */
[----:B--2---:R-:W-:Y:S02]  /*1b60*/  ISETP.NE.AND P3, PT, R9, RZ, PT ;  /* 0x000000ff0900720c */ /* 0x004fe40003f65270 */
[----:B---3--:R-:W-:Y:S02]  /*1b70*/  ISETP.NE.AND P1, PT, R13, RZ, PT ;  /* 0x000000ff0d00720c */ /* 0x008fe40003f25270 */
[----:B----4-:R-:W-:-:S07]  /*1b80*/  ISETP.NE.AND P2, PT, R15, RZ, PT ;  /* 0x000000ff0f00720c */ /* 0x010fce0003f45270 */
[----:B------:R-:W-:Y:S06]  /*1b90*/  @!P0 BRA `(.L_x_42) ;  /* 0x0000000000088947 */ /* 0x000fec0003800000 */
[----:B-1----:R-:W-:-:S05]  /*1ba0*/  IMAD.WIDE.U32 R4, R32, 0x4, R2 ;  /* 0x0000000420047825 */ /* 0x002fca00078e0002 */
[----:B------:R0:W-:Y:S02]  /*1bb0*/  REDG.E.ADD.STRONG.GPU desc[UR36][R4.64], R11 ;  /* 0x0000000b0400798e */ /* 0x0001e4000c12e124 */
.L_x_42:
[----:B------:R-:W-:Y:S05]  /*1bc0*/  BSYNC.RECONVERGENT B0 ;  /* 0x0000000000007941 */ /* 0x000fea0003800200 */
.L_x_41:
[----:B------:R-:W-:Y:S04]  /*1bd0*/  BSSY.RECONVERGENT B0, `(.L_x_43) ;  /* 0x0000004000007945 */ /* 0x000fe80003800200 */
[----:B------:R-:W-:Y:S05]  /*1be0*/  @!P1 BRA `(.L_x_44) ;  /* 0x0000000000089947 */ /* 0x000fea0003800000 */
[----:B01----:R-:W-:-:S05]  /*1bf0*/  IMAD.WIDE.U32 R4, R7, 0x4, R2 ;  /* 0x0000000407047825 */ /* 0x003fca00078e0002 */
[----:B------:R2:W-:Y:S02]  /*1c00*/  REDG.E.ADD.STRONG.GPU desc[UR36][R4.64], R13 ;  /* 0x0000000d0400798e */ /* 0x0005e4000c12e124 */
.L_x_44:
[----:B------:R-:W-:Y:S05]  /*1c10*/  BSYNC.RECONVERGENT B0 ;  /* 0x0000000000007941 */ /* 0x000fea0003800200 */
.L_x_43:
[----:B------:R-:W-:Y:S04]  /*1c20*/  BSSY.RECONVERGENT B0, `(.L_x_45) ;  /* 0x0000004000007945 */ /* 0x000fe80003800200 */
[----:B------:R-:W-:Y:S05]  /*1c30*/  @!P2 BRA `(.L_x_46) ;  /* 0x000000000008a947 */ /* 0x000fea0003800000 */
[----:B012---:R-:W-:-:S05]  /*1c40*/  IMAD.WIDE.U32 R4, R0, 0x4, R2 ;  /* 0x0000000400047825 */ /* 0x007fca00078e0002 */
[----:B------:R3:W-:Y:S02]  /*1c50*/  REDG.E.ADD.STRONG.GPU desc[UR36][R4.64], R15 ;  /* 0x0000000f0400798e */ /* 0x0007e4000c12e124 */
.L_x_46:
[----:B------:R-:W-:Y:S05]  /*1c60*/  BSYNC.RECONVERGENT B0 ;  /* 0x0000000000007941 */ /* 0x000fea0003800200 */
.L_x_45:
[----:B------:R-:W-:Y:S01]  /*1c70*/  BSSY.RECONVERGENT B0, `(.L_x_47) ;  /* 0x0000005000007945 */ /* 0x000fe20003800200 */
[----:B------:R-:W-:-:S03]  /*1c80*/  IADD3 R32, PT, PT, R31, R32, R31 ;  /* 0x000000201f207210 */ /* 0x000fc60007ffe01f */
[----:B------:R-:W-:Y:S05]  /*1c90*/  @!P3 BRA `(.L_x_48) ;  /* 0x000000000008b947 */ /* 0x000fea0003800000 */
[----:B0123--:R-:W-:-:S05]  /*1ca0*/  IMAD.WIDE.U32 R4, R6, 0x4, R2 ;  /* 0x0000000406047825 */ /* 0x00ffca00078e0002 */
[----:B------:R4:W-:Y:S02]  /*1cb0*/  REDG.E.ADD.STRONG.GPU desc[UR36][R4.64], R9 ;  /* 0x000000090400798e */ /* 0x0009e4000c12e124 */
.L_x_48:
[----:B------:R-:W-:Y:S05]  /*1cc0*/  BSYNC.RECONVERGENT B0 ;  /* 0x0000000000007941 */ /* 0x000fea0003800200 */
.L_x_47:
[C---:B------:R-:W-:Y:S01]  /*1cd0*/  IADD3 R32, PT, PT, R31.reuse, R32, R31 ;  /* 0x000000201f207210 */ /* 0x040fe20007ffe01f */
[C---:B------:R-:W-:Y:S02]  /*1ce0*/  IMAD R0, R31.reuse, 0x4, R0 ;  /* 0x000000041f007824 */ /* 0x040fe400078e0200 */
[C---:B------:R-:W-:Y:S01]  /*1cf0*/  IMAD R6, R31.reuse, 0x4, R6 ;  /* 0x000000041f067824 */ /* 0x040fe200078e0206 */
[----:B------:R-:W-:Y:S01]  /*1d00*/  ISETP.GE.U32.AND P0, PT, R32, 0x20, PT ;  /* 0x000000202000780c */ /* 0x000fe20003f06070 */
[C---:B------:R-:W-:Y:S02]  /*1d10*/  IMAD R7, R31.reuse, 0x4, R7 ;  /* 0x000000041f077824 */ /* 0x040fe400078e0207 */
[----:B------:R-:W-:-:S10]  /*1d20*/  IMAD R8, R31, 0x10, R8 ;  /* 0x000000101f087824 */ /* 0x000fd400078e0208 */
[----:B------:R-:W-:Y:S05]  /*1d30*/  @!P0 BRA `(.L_x_49) ;  /* 0xfffffffc00648947 */ /* 0x000fea000383ffff */
[----:B------:R-:W-:Y:S05]  /*1d40*/  EXIT ;  /* 0x000000000000794d */ /* 0x000fea0003800000 */
        .weak           $__internal_0_$__cuda_sm20_div_rn_f64_full
        .type           $__internal_0_$__cuda_sm20_div_rn_f64_full,@function
        .size           $__internal_0_$__cuda_sm20_div_rn_f64_full,($__internal_1_$__cuda_sm20_div_u64 - $__internal_0_$__cuda_sm20_div_rn_f64_full)
$__internal_0_$__cuda_sm20_div_rn_f64_full:
[C---:B------:R-:W-:Y:S01]  /*1d50*/  FSETP.GEU.AND P0, PT, |R37|.reuse, 1.469367938527859385e-39, PT ;  /* 0x001000002500780b */ /* 0x040fe20003f0e200 */
[--C-:B------:R-:W-:Y:S01]  /*1d60*/  IMAD.MOV.U32 R6, RZ, RZ, R36.reuse ;  /* 0x000000ffff067224 */ /* 0x100fe200078e0024 */
[----:B------:R-:W-:Y:S01]  /*1d70*/  LOP3.LUT R20, R37, 0x800fffff, RZ, 0xc0, !PT ;  /* 0x800fffff25147812 */ /* 0x000fe200078ec0ff */
[----:B------:R-:W-:Y:S01]  /*1d80*/  IMAD.MOV.U32 R7, RZ, RZ, R37 ;  /* 0x000000ffff077224 */ /* 0x000fe200078e0025 */
[C---:B------:R-:W-:Y:S01]  /*1d90*/  FSETP.GEU.AND P2, PT, |R5|.reuse, 1.469367938527859385e-39, PT ;  /* 0x001000000500780b */ /* 0x040fe20003f4e200 */
[----:B------:R-:W-:Y:S01]  /*1da0*/  IMAD.MOV.U32 R8, RZ, RZ, 0x1 ;  /* 0x00000001ff087424 */ /* 0x000fe200078e00ff */
[----:B------:R-:W-:Y:S01]  /*1db0*/  LOP3.LUT R21, R20, 0x3ff00000, RZ, 0xfc, !PT ;  /* 0x3ff0000014157812 */ /* 0x000fe200078efcff */
[----:B------:R-:W-:Y:S01]  /*1dc0*/  IMAD.MOV.U32 R20, RZ, RZ, R36 ;  /* 0x000000ffff147224 */ /* 0x000fe200078e0024 */
[----:B------:R-:W-:Y:S01]  /*1dd0*/  LOP3.LUT R3, R5, 0x7ff00000, RZ, 0xc0, !PT ;  /* 0x7ff0000005037812 */ /* 0x000fe200078ec0ff */
[----:B------:R-:W-:Y:S01]  /*1de0*/  IMAD.MOV.U32 R23, RZ, RZ, 0x1ca00000 ;  /* 0x1ca00000ff177424 */ /* 0x000fe200078e00ff */
[----:B------:R-:W-:Y:S01]  /*1df0*/  LOP3.LUT R36, R37, 0x7ff00000, RZ, 0xc0, !PT ;  /* 0x7ff0000025247812 */ /* 0x000fe200078ec0ff */
[----:B------:R-:W-:Y:S01]  /*1e00*/  IMAD.MOV.U32 R14, RZ, RZ, R4 ;  /* 0x000000ffff0e7224 */ /* 0x000fe200078e0004 */
[----:B------:R-:W-:Y:S01]  /*1e10*/  BSSY.RECONVERGENT B1, `(.L_x_50) ;  /* 0x000004d000017945 */ /* 0x000fe20003800200 */
[----:B------:R-:W-:Y:S01]  /*1e20*/  @!P0 DMUL R20, R6, 8.98846567431157953865e+307 ;  /* 0x7fe0000006148828 */ /* 0x000fe20000000000 */
[----:B------:R-:W-:-:S03]  /*1e30*/  ISETP.GE.U32.AND P1, PT, R3, R36, PT ;  /* 0x000000240300720c */ /* 0x000fc60003f26070 */
[----:B------:R-:W-:Y:S02]  /*1e40*/  @!P2 LOP3.LUT R12, R7, 0x7ff00000, RZ, 0xc0, !PT ;  /* 0x7ff00000070ca812 */ /* 0x000fe400078ec0ff */
[----:B------:R-:W0:Y:S01]  /*1e50*/  MUFU.RCP64H R9, R21 ;  /* 0x0000001500097308 */ /* 0x000e220000001800 */
[----:B------:R-:W-:Y:S02]  /*1e60*/  SEL R15, R23, 0x63400000, !P1 ;  /* 0x63400000170f7807 */ /* 0x000fe40004800000 */
[----:B------:R-:W-:Y:S02]  /*1e70*/  @!P2 ISETP.GE.U32.AND P3, PT, R3, R12, PT ;  /* 0x0000000c0300a20c */ /* 0x000fe40003f66070 */
[----:B------:R-:W-:Y:S02]  /*1e80*/  LOP3.LUT R15, R15, 0x800fffff, R5, 0xf8, !PT ;  /* 0x800fffff0f0f7812 */ /* 0x000fe400078ef805 */
[----:B------:R-:W-:Y:S01]  /*1e90*/  @!P0 LOP3.LUT R36, R21, 0x7ff00000, RZ, 0xc0, !PT ;  /* 0x7ff0000015248812 */ /* 0x000fe200078ec0ff */
[----:B0-----:R-:W-:-:S08]  /*1ea0*/  DFMA R10, R8, -R20, 1 ;  /* 0x3ff00000080a742b */ /* 0x001fd00000000814 */
[----:B------:R-:W-:-:S08]  /*1eb0*/  DFMA R10, R10, R10, R10 ;  /* 0x0000000a0a0a722b */ /* 0x000fd0000000000a */
[----:B------:R-:W-:Y:S01]  /*1ec0*/  DFMA R10, R8, R10, R8 ;  /* 0x0000000a080a722b */ /* 0x000fe20000000008 */
[----:B------:R-:W-:-:S04]  /*1ed0*/  @!P2 SEL R9, R23, 0x63400000, !P3 ;  /* 0x634000001709a807 */ /* 0x000fc80005800000 */
[----:B------:R-:W-:-:S03]  /*1ee0*/  @!P2 LOP3.LUT R12, R9, 0x80000000, R5, 0xf8, !PT ;  /* 0x80000000090ca812 */ /* 0x000fc600078ef805 */
[----:B------:R-:W-:Y:S01]  /*1ef0*/  DFMA R8, R10, -R20, 1 ;  /* 0x3ff000000a08742b */ /* 0x000fe20000000814 */
[----:B------:R-:W-:Y:S01]  /*1f00*/  @!P2 LOP3.LUT R13, R12, 0x100000, RZ, 0xfc, !PT ;  /* 0x001000000c0da812 */ /* 0x000fe200078efcff */
[----:B------:R-:W-:-:S06]  /*1f10*/  @!P2 IMAD.MOV.U32 R12, RZ, RZ, RZ ;  /* 0x000000ffff0ca224 */ /* 0x000fcc00078e00ff */
[----:B------:R-:W-:Y:S02]  /*1f20*/  DFMA R8, R10, R8, R10 ;  /* 0x000000080a08722b */ /* 0x000fe4000000000a */
[----:B------:R-:W-:-:S08]  /*1f30*/  @!P2 DFMA R14, R14, 2, -R12 ;  /* 0x400000000e0ea82b */ /* 0x000fd0000000080c */
[----:B------:R-:W-:-:S08]  /*1f40*/  DMUL R10, R8, R14 ;  /* 0x0000000e080a7228 */ /* 0x000fd00000000000 */
[----:B------:R-:W-:-:S08]  /*1f50*/  DFMA R12, R10, -R20, R14 ;  /* 0x800000140a0c722b */ /* 0x000fd0000000000e */
[----:B------:R-:W-:Y:S01]  /*1f60*/  DFMA R12, R8, R12, R10 ;  /* 0x0000000c080c722b */ /* 0x000fe2000000000a */
[----:B------:R-:W-:Y:S01]  /*1f70*/  IMAD.MOV.U32 R11, RZ, RZ, R3 ;  /* 0x000000ffff0b7224 */ /* 0x000fe200078e0003 */
[----:B------:R-:W-:-:S05]  /*1f80*/  @!P2 LOP3.LUT R11, R15, 0x7ff00000, RZ, 0xc0, !PT ;  /* 0x7ff000000f0ba812 */ /* 0x000fca00078ec0ff */
[----:B------:R-:W-:-:S05]  /*1f90*/  VIADD R8, R11, 0xffffffff ;  /* 0xffffffff0b087836 */ /* 0x000fca0000000000 */
[----:B------:R-:W-:Y:S01]  /*1fa0*/  ISETP.GT.U32.AND P0, PT, R8, 0x7feffffe, PT ;  /* 0x7feffffe0800780c */ /* 0x000fe20003f04070 */
[----:B------:R-:W-:-:S05]  /*1fb0*/  VIADD R8, R36, 0xffffffff ;  /* 0xffffffff24087836 */ /* 0x000fca0000000000 */
[----:B------:R-:W-:-:S13]  /*1fc0*/  ISETP.GT.U32.OR P0, PT, R8, 0x7feffffe, P0 ;  /* 0x7feffffe0800780c */ /* 0x000fda0000704470 */
[----:B------:R-:W-:Y:S05]  /*1fd0*/  @P0 BRA `(.L_x_51) ;  /* 0x00000000006c0947 */ /* 0x000fea0003800000 */
[----:B------:R-:W-:-:S04]  /*1fe0*/  LOP3.LUT R8, R7, 0x7ff00000, RZ, 0xc0, !PT ;  /* 0x7ff0000007087812 */ /* 0x000fc800078ec0ff */
[CC--:B------:R-:W-:Y:S02]  /*1ff0*/  VIADDMNMX R4, R3.reuse, -R8.reuse, 0xb9600000, !PT ;  /* 0xb960000003047446 */ /* 0x0c0fe40007800908 */
[----:B------:R-:W-:Y:S02]  /*2000*/  ISETP.GE.U32.AND P0, PT, R3, R8, PT ;  /* 0x000000080300720c */ /* 0x000fe40003f06070 */
[----:B------:R-:W-:Y:S02]  /*2010*/  VIMNMX R3, PT, PT, R4, 0x46a00000, PT ;  /* 0x46a0000004037848 */ /* 0x000fe40003fe0100 */
[----:B------:R-:W-:-:S05]  /*2020*/  SEL R4, R23, 0x63400000, !P0 ;  /* 0x6340000017047807 */ /* 0x000fca0004000000 */
[----:B------:R-:W-:Y:S02]  /*2030*/  IMAD.IADD R3, R3, 0x1, -R4 ;  /* 0x0000000103037824 */ /* 0x000fe400078e0a04 */
[----:B------:R-:W-:Y:S02]  /*2040*/  IMAD.MOV.U32 R4, RZ, RZ, RZ ;  /* 0x000000ffff047224 */ /* 0x000fe400078e00ff */
[----:B------:R-:W-:-:S06]  /*2050*/  VIADD R5, R3, 0x7fe00000 ;  /* 0x7fe0000003057836 */ /* 0x000fcc0000000000 */
[----:B------:R-:W-:-:S10]  /*2060*/  DMUL R8, R12, R4 ;  /* 0x000000040c087228 */ /* 0x000fd40000000000 */
[----:B------:R-:W-:-:S13]  /*2070*/  FSETP.GTU.AND P0, PT, |R9|, 1.469367938527859385e-39, PT ;  /* 0x001000000900780b */ /* 0x000fda0003f0c200 */
[----:B------:R-:W-:Y:S05]  /*2080*/  @P0 BRA `(.L_x_52) ;  /* 0x0000000000940947 */ /* 0x000fea0003800000 */
[----:B------:R-:W-:Y:S01]  /*2090*/  DFMA R14, R12, -R20, R14 ;  /* 0x800000140c0e722b */ /* 0x000fe2000000000e */
[----:B------:R-:W-:-:S09]  /*20a0*/  IMAD.MOV.U32 R4, RZ, RZ, RZ ;  /* 0x000000ffff047224 */ /* 0x000fd200078e00ff */
[C---:B------:R-:W-:Y:S02]  /*20b0*/  FSETP.NEU.AND P0, PT, R15.reuse, RZ, PT ;  /* 0x000000ff0f00720b */ /* 0x040fe40003f0d000 */
[----:B------:R-:W-:-:S04]  /*20c0*/  LOP3.LUT R11, R15, 0x80000000, R7, 0x48, !PT ;  /* 0x800000000f0b7812 */ /* 0x000fc800078e4807 */
[----:B------:R-:W-:-:S07]  /*20d0*/  LOP3.LUT R5, R11, R5, RZ, 0xfc, !PT ;  /* 0x000000050b057212 */ /* 0x000fce00078efcff */
[----:B------:R-:W-:Y:S05]  /*20e0*/  @!P0 BRA `(.L_x_52) ;  /* 0x00000000007c8947 */ /* 0x000fea0003800000 */
[----:B------:R-:W-:Y:S01]  /*20f0*/  IMAD.MOV R7, RZ, RZ, -R3 ;  /* 0x000000ffff077224 */ /* 0x000fe200078e0a03 */
[----:B------:R-:W-:Y:S01]  /*2100*/  DMUL.RP R4, R12, R4 ;  /* 0x000000040c047228 */ /* 0x000fe20000008000 */
[----:B------:R-:W-:Y:S01]  /*2110*/  IMAD.MOV.U32 R6, RZ, RZ, RZ ;  /* 0x000000ffff067224 */ /* 0x000fe200078e00ff */
[----:B------:R-:W-:-:S05]  /*2120*/  IADD3 R3, PT, PT, -R3, -0x43300000, RZ ;  /* 0xbcd0000003037810 */ /* 0x000fca0007ffe1ff */
[----:B------:R-:W-:-:S03]  /*2130*/  DFMA R6, R8, -R6, R12 ;  /* 0x800000060806722b */ /* 0x000fc6000000000c */
[----:B------:R-:W-:-:S07]  /*2140*/  LOP3.LUT R11, R5, R11, RZ, 0x3c, !PT ;  /* 0x0000000b050b7212 */ /* 0x000fce00078e3cff */
[----:B------:R-:W-:-:S04]  /*2150*/  FSETP.NEU.AND P0, PT, |R7|, R3, PT ;  /* 0x000000030700720b */ /* 0x000fc80003f0d200 */
[----:B------:R-:W-:Y:S02]  /*2160*/  FSEL R8, R4, R8, !P0 ;  /* 0x0000000804087208 */ /* 0x000fe40004000000 */
[----:B------:R-:W-:Y:S01]  /*2170*/  FSEL R9, R11, R9, !P0 ;  /* 0x000000090b097208 */ /* 0x000fe20004000000 */
[----:B------:R-:W-:Y:S06]  /*2180*/  BRA `(.L_x_52) ;  /* 0x0000000000547947 */ /* 0x000fec0003800000 */
.L_x_51:
[----:B------:R-:W-:-:S14]  /*2190*/  DSETP.NAN.AND P0, PT, R4, R4, PT ;  /* 0x000000040400722a */ /* 0x000fdc0003f08000 */
[----:B------:R-:W-:Y:S05]  /*21a0*/  @P0 BRA `(.L_x_53) ;  /* 0x0000000000440947 */ /* 0x000fea0003800000 */
[----:B------:R-:W-:-:S14]  /*21b0*/  DSETP.NAN.AND P0, PT, R6, R6, PT ;  /* 0x000000060600722a */ /* 0x000fdc0003f08000 */
[----:B------:R-:W-:Y:S05]  /*21c0*/  @P0 BRA `(.L_x_54) ;  /* 0x0000000000300947 */ /* 0x000fea0003800000 */
[----:B------:R-:W-:Y:S01]  /*21d0*/  ISETP.NE.AND P0, PT, R11, R36, PT ;  /* 0x000000240b00720c */ /* 0x000fe20003f05270 */
[----:B------:R-:W-:Y:S02]  /*21e0*/  IMAD.MOV.U32 R8, RZ, RZ, 0x0 ;  /* 0x00000000ff087424 */ /* 0x000fe400078e00ff */
[----:B------:R-:W-:-:S10]  /*21f0*/  IMAD.MOV.U32 R9, RZ, RZ, -0x80000 ;  /* 0xfff80000ff097424 */ /* 0x000fd400078e00ff */
[----:B------:R-:W-:Y:S05]  /*2200*/  @!P0 BRA `(.L_x_52) ;  /* 0x0000000000348947 */ /* 0x000fea0003800000 */
[----:B------:R-:W-:Y:S02]  /*2210*/  ISETP.NE.AND P0, PT, R11, 0x7ff00000, PT ;  /* 0x7ff000000b00780c */ /* 0x000fe40003f05270 */
[----:B------:R-:W-:Y:S02]  /*2220*/  LOP3.LUT R9, R5, 0x80000000, R7, 0x48, !PT ;  /* 0x8000000005097812 */ /* 0x000fe400078e4807 */
[----:B------:R-:W-:-:S13]  /*2230*/  ISETP.EQ.OR P0, PT, R36, RZ, !P0 ;  /* 0x000000ff2400720c */ /* 0x000fda0004702670 */
[----:B------:R-:W-:Y:S01]  /*2240*/  @P0 LOP3.LUT R3, R9, 0x7ff00000, RZ, 0xfc, !PT ;  /* 0x7ff0000009030812 */ /* 0x000fe200078efcff */
[----:B------:R-:W-:Y:S02]  /*2250*/  @!P0 IMAD.MOV.U32 R8, RZ, RZ, RZ ;  /* 0x000000ffff088224 */ /* 0x000fe400078e00ff */
[----:B------:R-:W-:Y:S02]  /*2260*/  @P0 IMAD.MOV.U32 R8, RZ, RZ, RZ ;  /* 0x000000ffff080224 */ /* 0x000fe400078e00ff */
[----:B------:R-:W-:Y:S01]  /*2270*/  @P0 IMAD.MOV.U32 R9, RZ, RZ, R3 ;  /* 0x000000ffff090224 */ /* 0x000fe200078e0003 */
[----:B------:R-:W-:Y:S06]  /*2280*/  BRA `(.L_x_52) ;  /* 0x0000000000147947 */ /* 0x000fec0003800000 */
.L_x_54:
[----:B------:R-:W-:Y:S01]  /*2290*/  LOP3.LUT R9, R7, 0x80000, RZ, 0xfc, !PT ;  /* 0x0008000007097812 */ /* 0x000fe200078efcff */
[----:B------:R-:W-:Y:S01]  /*22a0*/  IMAD.MOV.U32 R8, RZ, RZ, R6 ;  /* 0x000000ffff087224 */ /* 0x000fe200078e0006 */
[----:B------:R-:W-:Y:S06]  /*22b0*/  BRA `(.L_x_52) ;  /* 0x0000000000087947 */ /* 0x000fec0003800000 */
.L_x_53:
[----:B------:R-:W-:Y:S01]  /*22c0*/  LOP3.LUT R9, R5, 0x80000, RZ, 0xfc, !PT ;  /* 0x0008000005097812 */ /* 0x000fe200078efcff */
[----:B------:R-:W-:-:S07]  /*22d0*/  IMAD.MOV.U32 R8, RZ, RZ, R4 ;  /* 0x000000ffff087224 */ /* 0x000fce00078e0004 */
.L_x_52:
[----:B------:R-:W-:Y:S05]  /*22e0*/  BSYNC.RECONVERGENT B1 ;  /* 0x0000000000017941 */ /* 0x000fea0003800200 */
.L_x_50:
[----:B------:R-:W-:Y:S02]  /*22f0*/  IMAD.MOV.U32 R35, RZ, RZ, 0x0 ;  /* 0x00000000ff237424 */ /* 0x000fe400078e00ff */
[----:B------:R-:W-:Y:S02]  /*2300*/  IMAD.MOV.U32 R6, RZ, RZ, R8 ;  /* 0x000000ffff067224 */ /* 0x000fe400078e0008 */
[----:B------:R-:W-:Y:S01]  /*2310*/  IMAD.MOV.U32 R7, RZ, RZ, R9 ;  /* 0x000000ffff077224 */ /* 0x000fe200078e0009 */
[----:B------:R-:W-:Y:S06]  /*2320*/  RET.REL.NODEC R34 `(_Z16bruteForceKerneliibbiiP15GpuThreadResultPj) ;  /* 0xffffffdc22347950 */ /* 0x000fec0003c3ffff */
        .weak           $__internal_1_$__cuda_sm20_div_u64
        .type           $__internal_1_$__cuda_sm20_div_u64,@function
        .size           $__internal_1_$__cuda_sm20_div_u64,(.L_x_57 - $__internal_1_$__cuda_sm20_div_u64)
$__internal_1_$__cuda_sm20_div_u64:
[----:B------:R-:W-:Y:S02]  /*2330*/  IMAD.MOV.U32 R36, RZ, RZ, R15 ;  /* 0x000000ffff247224 */ /* 0x000fe400078e000f */
[----:B------:R-:W-:-:S04]  /*2340*/  IMAD.MOV.U32 R37, RZ, RZ, R3 ;  /* 0x000000ffff257224 */ /* 0x000fc800078e0003 */
[----:B------:R-:W0:Y:S08]  /*2350*/  I2F.U64.RP R35, R36 ;  /* 0x0000002400237312 */ /* 0x000e300000309000 */
[----:B0-----:R-:W0:Y:S02]  /*2360*/  MUFU.RCP R35, R35 ;  /* 0x0000002300237308 */ /* 0x001e240000001000 */
[----:B0-----:R-:W-:-:S06]  /*2370*/  VIADD R6, R35, 0x1ffffffe ;  /* 0x1ffffffe23067836 */ /* 0x001fcc0000000000 */
[----:B------:R-:W0:Y:S02]  /*2380*/  F2I.U64.TRUNC R6, R6 ;  /* 0x0000000600067311 */ /* 0x000e24000020d800 */
[----:B0-----:R-:W-:-:S04]  /*2390*/  IMAD.WIDE.U32 R10, R6, R15, RZ ;  /* 0x0000000f060a7225 */ /* 0x001fc800078e00ff */
[C---:B------:R-:W-:Y:S01]  /*23a0*/  IMAD R21, R6.reuse, R3, R11 ;  /* 0x0000000306157224 */ /* 0x040fe200078e020b */
[----:B------:R-:W-:Y:S01]  /*23b0*/  IADD3 R33, P0, PT, RZ, -R10, RZ ;  /* 0x8000000aff217210 */ /* 0x000fe20007f1e0ff */
[----:B------:R-:W-:Y:S02]  /*23c0*/  IMAD.MOV.U32 R11, RZ, RZ, R6 ;  /* 0x000000ffff0b7224 */ /* 0x000fe400078e0006 */
[----:B------:R-:W-:Y:S02]  /*23d0*/  IMAD R21, R7, R15, R21 ;  /* 0x0000000f07157224 */ /* 0x000fe400078e0215 */
[----:B------:R-:W-:-:S04]  /*23e0*/  IMAD.HI.U32 R10, R6, R33, RZ ;  /* 0x00000021060a7227 */ /* 0x000fc800078e00ff */
[----:B------:R-:W-:-:S04]  /*23f0*/  IMAD.X R21, RZ, RZ, ~R21, P0 ;  /* 0x000000ffff157224 */ /* 0x000fc800000e0e15 */
[----:B------:R-:W-:-:S04]  /*2400*/  IMAD.WIDE.U32 R10, P0, R6, R21, R10 ;  /* 0x00000015060a7225 */ /* 0x000fc8000780000a */
[----:B------:R-:W-:-:S04]  /*2410*/  IMAD.HI.U32 R6, R7, R21, RZ ;  /* 0x0000001507067227 */ /* 0x000fc800078e00ff */
[----:B------:R-:W-:-:S04]  /*2420*/  IMAD.HI.U32 R10, P1, R7, R33, R10 ;  /* 0x00000021070a7227 */ /* 0x000fc8000782000a */
[----:B------:R-:W-:Y:S02]  /*2430*/  IMAD R11, R7, R21, RZ ;  /* 0x00000015070b7224 */ /* 0x000fe400078e02ff */
[----:B------:R-:W-:-:S03]  /*2440*/  IMAD.X R6, R6, 0x1, R7, P0 ;  /* 0x0000000106067824 */ /* 0x000fc600000e0607 */
[----:B------:R-:W-:-:S04]  /*2450*/  IADD3 R11, P2, PT, R11, R10, RZ ;  /* 0x0000000a0b0b7210 */ /* 0x000fc80007f5e0ff */
[----:B------:R-:W-:Y:S01]  /*2460*/  IADD3.X R6, PT, PT, RZ, RZ, R6, P2, P1 ;  /* 0x000000ffff067210 */ /* 0x000fe200017e2406 */
[----:B------:R-:W-:-:S04]  /*2470*/  IMAD.WIDE.U32 R36, R11, R15, RZ ;  /* 0x0000000f0b247225 */ /* 0x000fc800078e00ff */
[----:B------:R-:W-:Y:S01]  /*2480*/  IMAD R7, R11, R3, R37 ;  /* 0x000000030b077224 */ /* 0x000fe200078e0225 */
[----:B------:R-:W-:-:S03]  /*2490*/  IADD3 R21, P0, PT, RZ, -R36, RZ ;  /* 0x80000024ff157210 */ /* 0x000fc60007f1e0ff */
[----:B------:R-:W-:Y:S02]  /*24a0*/  IMAD R7, R6, R15, R7 ;  /* 0x0000000f06077224 */ /* 0x000fe400078e0207 */
[----:B------:R-:W-:-:S04]  /*24b0*/  IMAD.HI.U32 R10, R11, R21, RZ ;  /* 0x000000150b0a7227 */ /* 0x000fc800078e00ff */
[----:B------:R-:W-:-:S04]  /*24c0*/  IMAD.X R7, RZ, RZ, ~R7, P0 ;  /* 0x000000ffff077224 */ /* 0x000fc800000e0e07 */
[----:B------:R-:W-:-:S04]  /*24d0*/  IMAD.WIDE.U32 R10, P0, R11, R7, R10 ;  /* 0x000000070b0a7225 */ /* 0x000fc8000780000a */
[----:B------:R-:W-:-:S04]  /*24e0*/  IMAD.HI.U32 R21, P1, R6, R21, R10 ;  /* 0x0000001506157227 */ /* 0x000fc8000782000a */
[CC--:B------:R-:W-:Y:S02]  /*24f0*/  IMAD R10, R6.reuse, R7.reuse, RZ ;  /* 0x00000007060a7224 */ /* 0x0c0fe400078e02ff */
[----:B------:R-:W-:-:S03]  /*2500*/  IMAD.HI.U32 R11, R6, R7, RZ ;  /* 0x00000007060b7227 */ /* 0x000fc600078e00ff */
[----:B------:R-:W-:Y:S01]  /*2510*/  IADD3 R21, P2, PT, R10, R21, RZ ;  /* 0x000000150a157210 */ /* 0x000fe20007f5e0ff */
[----:B------:R-:W-:Y:S02]  /*2520*/  IMAD.X R11, R11, 0x1, R6, P0 ;  /* 0x000000010b0b7824 */ /* 0x000fe400000e0606 */
[----:B------:R-:W-:Y:S02]  /*2530*/  IMAD.MOV.U32 R7, RZ, RZ, RZ ;  /* 0x000000ffff077224 */ /* 0x000fe400078e00ff */
[----:B------:R-:W-:Y:S01]  /*2540*/  IMAD.HI.U32 R6, R21, R13, RZ ;  /* 0x0000000d15067227 */ /* 0x000fe200078e00ff */
[----:B------:R-:W-:-:S03]  /*2550*/  IADD3.X R11, PT, PT, RZ, RZ, R11, P2, P1 ;  /* 0x000000ffff0b7210 */ /* 0x000fc600017e240b */
[----:B------:R-:W-:-:S04]  /*2560*/  IMAD.WIDE.U32 R6, R21, R14, R6 ;  /* 0x0000000e15067225 */ /* 0x000fc800078e0006 */
[C---:B------:R-:W-:Y:S02]  /*2570*/  IMAD R10, R11.reuse, R14, RZ ;  /* 0x0000000e0b0a7224 */ /* 0x040fe400078e02ff */
[----:B------:R-:W-:-:S04]  /*2580*/  IMAD.HI.U32 R7, P0, R11, R13, R6 ;  /* 0x0000000d0b077227 */ /* 0x000fc80007800006 */
[----:B------:R-:W-:Y:S01]  /*2590*/  IMAD.HI.U32 R36, R11, R14, RZ ;  /* 0x0000000e0b247227 */ /* 0x000fe200078e00ff */
[----:B------:R-:W-:-:S03]  /*25a0*/  IADD3 R10, P1, PT, R10, R7, RZ ;  /* 0x000000070a0a7210 */ /* 0x000fc60007f3e0ff */
[----:B------:R-:W-:Y:S02]  /*25b0*/  IMAD.X R36, RZ, RZ, R36, P0 ;  /* 0x000000ffff247224 */ /* 0x000fe400000e0624 */
[----:B------:R-:W-:-:S04]  /*25c0*/  IMAD.WIDE.U32 R6, R10, R15, RZ ;  /* 0x0000000f0a067225 */ /* 0x000fc800078e00ff */
[----:B------:R-:W-:Y:S01]  /*25d0*/  IMAD.X R36, RZ, RZ, R36, P1 ;  /* 0x000000ffff247224 */ /* 0x000fe200008e0624 */
[----:B------:R-:W-:Y:S01]  /*25e0*/  IADD3 R6, P1, PT, -R6, R13, RZ ;  /* 0x0000000d06067210 */ /* 0x000fe20007f3e1ff */
[----:B------:R-:W-:Y:S02]  /*25f0*/  IMAD R7, R10, R3, R7 ;  /* 0x000000030a077224 */ /* 0x000fe400078e0207 */
[----:B------:R-:W-:Y:S01]  /*2600*/  IMAD.MOV.U32 R13, RZ, RZ, 0x0 ;  /* 0x00000000ff0d7424 */ /* 0x000fe200078e00ff */
[-C--:B------:R-:W-:Y:S01]  /*2610*/  ISETP.GE.U32.AND P0, PT, R6, R15.reuse, PT ;  /* 0x0000000f0600720c */ /* 0x080fe20003f06070 */
[----:B------:R-:W-:-:S04]  /*2620*/  IMAD R7, R36, R15, R7 ;  /* 0x0000000f24077224 */ /* 0x000fc800078e0207 */
[----:B------:R-:W-:Y:S01]  /*2630*/  IMAD.X R36, R14, 0x1, ~R7, P1 ;  /* 0x000000010e247824 */ /* 0x000fe200008e0e07 */
[----:B------:R-:W-:Y:S01]  /*2640*/  IADD3 R11, P1, PT, -R15, R6, RZ ;  /* 0x000000060f0b7210 */ /* 0x000fe20007f3e1ff */
[----:B------:R-:W-:-:S03]  /*2650*/  VIADD R7, R10, 0x1 ;  /* 0x000000010a077836 */ /* 0x000fc60000000000 */
[C---:B------:R-:W-:Y:S01]  /*2660*/  ISETP.GE.U32.AND.EX P0, PT, R36.reuse, R3, PT, P0 ;  /* 0x000000032400720c */ /* 0x040fe20003f06100 */
[----:B------:R-:W-:Y:S01]  /*2670*/  IMAD.X R14, R36, 0x1, ~R3, P1 ;  /* 0x00000001240e7824 */ /* 0x000fe200008e0e03 */
[----:B------:R-:W-:Y:S02]  /*2680*/  ISETP.NE.U32.AND P1, PT, R15, RZ, PT ;  /* 0x000000ff0f00720c */ /* 0x000fe40003f25070 */
[----:B------:R-:W-:Y:S02]  /*2690*/  SEL R6, R11, R6, P0 ;  /* 0x000000060b067207 */ /* 0x000fe40000000000 */
[----:B------:R-:W-:Y:S02]  /*26a0*/  SEL R10, R7, R10, P0 ;  /* 0x0000000a070a7207 */ /* 0x000fe40000000000 */
[----:B------:R-:W-:Y:S02]  /*26b0*/  SEL R14, R14, R36, P0 ;  /* 0x000000240e0e7207 */ /* 0x000fe40000000000 */
[----:B------:R-:W-:Y:S01]  /*26c0*/  ISETP.GE.U32.AND P0, PT, R6, R15, PT ;  /* 0x0000000f0600720c */ /* 0x000fe20003f06070 */
[----:B------:R-:W-:Y:S01]  /*26d0*/  VIADD R7, R10, 0x1 ;  /* 0x000000010a077836 */ /* 0x000fe20000000000 */
[----:B------:R-:W-:-:S02]  /*26e0*/  ISETP.NE.AND.EX P1, PT, R3, RZ, PT, P1 ;  /* 0x000000ff0300720c */ /* 0x000fc40003f25310 */
[----:B------:R-:W-:-:S04]  /*26f0*/  ISETP.GE.U32.AND.EX P0, PT, R14, R3, PT, P0 ;  /* 0x000000030e00720c */ /* 0x000fc80003f06100 */
[----:B------:R-:W-:-:S04]  /*2700*/  SEL R7, R7, R10, P0 ;  /* 0x0000000a07077207 */ /* 0x000fc80000000000 */
[----:B------:R-:W-:Y:S01]  /*2710*/  SEL R7, R7, 0xffffffff, P1 ;  /* 0xffffffff07077807 */ /* 0x000fe20000800000 */
[----:B------:R-:W-:Y:S06]  /*2720*/  RET.REL.NODEC R12 `(_Z16bruteForceKerneliibbiiP15GpuThreadResultPj) ;  /* 0xffffffd80c347950 */ /* 0x000fec0003c3ffff */
.L_x_55:
[----:B------:R-:W-:-:S00]  /*2730*/  BRA `(.L_x_55) ;  /* 0xfffffffc00fc7947 */ /* 0x000fc0000383ffff */
[----:B------:R-:W-:-:S00]  /*2740*/  NOP ;  /* 0x0000000000007918 */ /* 0x000fc00000000000 */
        /* <DEDUP_REMOVED lines=11> */
.L_x_57:


//--------------------- .nv.global.init           --------------------------
	.section	.nv.global.init,"aw",@progbits
.nv.global.init:
	.type		$str,@object
	.size		$str,(.L_0 - $str)
$str:
        /*0000*/ 	.byte	0x49, 0x4e, 0x46, 0x49, 0x4e, 0x49, 0x54, 0x45, 0x20, 0x4c, 0x4f, 0x4f, 0x50, 0x20, 0x44, 0x45
        /*0010*/ 	.byte	0x54, 0x45, 0x43, 0x54, 0x45, 0x44, 0x3a, 0x20, 0x61, 0x5f, 0x69, 0x6e, 0x3d, 0x25, 0x75, 0x20
        /*0020*/ 	.byte	0x62, 0x5f, 0x69, 0x6e, 0x3d, 0x25, 0x75, 0x20, 0x61, 0x3d, 0x25, 0x75, 0x20, 0x62, 0x3d, 0x25
        /*0030*/ 	.byte	0x75, 0x20, 0x69, 0x74, 0x65, 0x72, 0x61, 0x74, 0x69, 0x6f, 0x6e, 0x5f, 0x63, 0x6f, 0x75, 0x6e
        /*0040*/ 	.byte	0x74, 0x3d, 0x25, 0x64, 0x0a, 0x00
.L_0:


//--------------------- .nv.shared._Z16bruteForceKerneliibbiiP15GpuThreadResultPj --------------------------
	.section	.nv.shared._Z16bruteForceKerneliibbiiP15GpuThreadResultPj,"aw",@nobits
	.sectionflags	@""
	.align	4
.nv.shared._Z16bruteForceKerneliibbiiP15GpuThreadResultPj:
	.zero		1152


//--------------------- .nv.shared.reserved.0     --------------------------
	.section	.nv.shared.reserved.0,"aw",@nobits
	.weak		__nv_reservedSMEM_offset_0_alias
	.size		__nv_reservedSMEM_offset_0_alias, 0, 64
	.other		__nv_reservedSMEM_offset_0_alias,@"STO_CUDA_RESERVED_SHARED STV_DEFAULT"
__nv_reservedSMEM_offset_0_alias:
	.zero		0
	.zero		64


//--------------------- .nv.constant0._Z16bruteForceKerneliibbiiP15GpuThreadResultPj --------------------------
	.section	.nv.constant0._Z16bruteForceKerneliibbiiP15GpuThreadResultPj,"a",@progbits
	.sectionflags	@""
	.align	4
.nv.constant0._Z16bruteForceKerneliibbiiP15GpuThreadResultPj:
	.zero		936


//--------------------- SYMBOLS --------------------------

	.type		.nv.reservedSmem.offset0,@object
	.size		.nv.reservedSmem.offset0,0x4
	.type		.nv.reservedSmem.cap,@object
	.size		.nv.reservedSmem.cap,0x4
	.type		vprintf,@function
